	.target	sm_90a

	.elftype	@"ET_EXEC"


//--------------------- .note.nv.tkinfo           --------------------------
	.section	.note.nv.tkinfo,"",@"SHT_NOTE"
	.sectionflags	@"SHF_NOTE_NV_TKINFO"
	.tkinfo
        /*0018*/ 	.word	0x00000002
        /*0030*/ 	.string	""
        /*0030*/ 	.string	"ptxas"
        /*0030*/ 	.string	"Cuda compilation tools, release 13.0, V13.0.88"
        /*0030*/ 	.string	"Build cuda_13.0.r13.0/compiler.36424714_0"
        /*0030*/ 	.string	"-arch sm_90a -m 64 "



//--------------------- .note.nv.cuinfo           --------------------------
	.section	.note.nv.cuinfo,"",@"SHT_NOTE"
	.sectionflags	@"SHF_NOTE_NV_CUINFO"
        /*0018*/ 	.short	0x0002
        /*001a*/ 	.short	0x005a
        /*001c*/ 	.short	0x0082
	.zero		2


//--------------------- .nv.info                  --------------------------
	.section	.nv.info,"",@"SHT_CUDA_INFO"
	.align	4


	//----- nvinfo : EIATTR_REGCOUNT
	.align		4
        /*0000*/ 	.byte	0x04, 0x2f
        /*0002*/ 	.short	(.L_18 - .L_17)
	.align		4
.L_17:
        /*0004*/ 	.word	index@(_ZN7cutlass13device_kernelINS_4gemm6kernel13GemmUniversalIN4cute5tupleIJiiiiEEENS1_10collective13CollectiveMmaINS1_34MainloopSm90TmaGmmaWarpSpecializedILi4ENS5_IJNS4_1CILi2EEENSA_ILi1EEESC_EEENS1_35KernelTmaWarpSpecializedCooperativeEEENS5_IJNSA_ILi256EEENSA_ILi64EEESH_EEENS_10bfloat16_tENS5_IJlSC_lEEESJ_SK_NS4_8TiledMMAINS4_8MMA_AtomIJNS4_4SM904GMMA27MMA_64x64x16_F32BF16BF16_SSILNSO_5MajorE0ELSQ_0ELNSO_7ScaleInE1ELSR_1EEEEEENS4_6LayoutISD_NS5_IJSC_NSA_ILi0EEESV_EEEEENS5_IJNS4_10UnderscoreESY_SY_EEEEENS4_13SM90_TMA_LOADENS4_14ComposedLayoutINS4_7SwizzleILi3ELi4ELi3EEENS4_18smem_ptr_flag_bitsILi16EEENSU_INS5_IJNSA_ILi8EEESH_EEENS5_IJSH_SC_EEEEEEEvNS4_8identityENS4_23SM90_TMA_LOAD_MULTICASTES1B_vS1C_EENS_8epilogue10collective18CollectiveEpilogueINS1F_22Sm90TmaWarpSpecializedILi4ELi2ELi16ELb1ELb0EEEJSI_NS5_IJNSA_ILi128EEENSA_ILi32EEEEEESJ_SK_SJ_SK_NS1F_6fusion15FusionCallbacksIS1J_NS1N_23LinCombPerRowBiasEltActINS1F_6thread4ReLuESJ_fSJ_SJ_fLi8ELNS_15FloatRoundStyleE2EEESI_S1M_JEEES11_NS12_INS13_ILi2ELi4ELi3EEES16_NSU_INS5_IJS17_S1L_EEENS5_IJS1L_SC_EEEEEEENS4_17SM75_U32x4_LDSM_NENS4_14SM90_TMA_STOREES1Z_NS4_17SM90_U32x4_STSM_NENS4_9Copy_AtomIJS22_NS_6half_tEEEEvEEEvvEEEEvNT_6ParamsE)
        /*0008*/ 	.word	0x000000a8


	//----- nvinfo : EIATTR_FRAME_SIZE
	.align		4
.L_18:
        /*000c*/ 	.byte	0x04, 0x11
        /*000e*/ 	.short	(.L_20 - .L_19)
	.align		4
.L_19:
        /*0010*/ 	.word	index@(_ZN7cutlass13device_kernelINS_4gemm6kernel13GemmUniversalIN4cute5tupleIJiiiiEEENS1_10collective13CollectiveMmaINS1_34MainloopSm90TmaGmmaWarpSpecializedILi4ENS5_IJNS4_1CILi2EEENSA_ILi1EEESC_EEENS1_35KernelTmaWarpSpecializedCooperativeEEENS5_IJNSA_ILi256EEENSA_ILi64EEESH_EEENS_10bfloat16_tENS5_IJlSC_lEEESJ_SK_NS4_8TiledMMAINS4_8MMA_AtomIJNS4_4SM904GMMA27MMA_64x64x16_F32BF16BF16_SSILNSO_5MajorE0ELSQ_0ELNSO_7ScaleInE1ELSR_1EEEEEENS4_6LayoutISD_NS5_IJSC_NSA_ILi0EEESV_EEEEENS5_IJNS4_10UnderscoreESY_SY_EEEEENS4_13SM90_TMA_LOADENS4_14ComposedLayoutINS4_7SwizzleILi3ELi4ELi3EEENS4_18smem_ptr_flag_bitsILi16EEENSU_INS5_IJNSA_ILi8EEESH_EEENS5_IJSH_SC_EEEEEEEvNS4_8identityENS4_23SM90_TMA_LOAD_MULTICASTES1B_vS1C_EENS_8epilogue10collective18CollectiveEpilogueINS1F_22Sm90TmaWarpSpecializedILi4ELi2ELi16ELb1ELb0EEEJSI_NS5_IJNSA_ILi128EEENSA_ILi32EEEEEESJ_SK_SJ_SK_NS1F_6fusion15FusionCallbacksIS1J_NS1N_23LinCombPerRowBiasEltActINS1F_6thread4ReLuESJ_fSJ_SJ_fLi8ELNS_15FloatRoundStyleE2EEESI_S1M_JEEES11_NS12_INS13_ILi2ELi4ELi3EEES16_NSU_INS5_IJS17_S1L_EEENS5_IJS1L_SC_EEEEEEENS4_17SM75_U32x4_LDSM_NENS4_14SM90_TMA_STOREES1Z_NS4_17SM90_U32x4_STSM_NENS4_9Copy_AtomIJS22_NS_6half_tEEEEvEEEvvEEEEvNT_6ParamsE)
        /*0014*/ 	.word	0x00000000


	//----- nvinfo : EIATTR_MIN_STACK_SIZE
	.align		4
.L_20:
        /*0018*/ 	.byte	0x04, 0x12
        /*001a*/ 	.short	(.L_22 - .L_21)
	.align		4
.L_21:
        /*001c*/ 	.word	index@(_ZN7cutlass13device_kernelINS_4gemm6kernel13GemmUniversalIN4cute5tupleIJiiiiEEENS1_10collective13CollectiveMmaINS1_34MainloopSm90TmaGmmaWarpSpecializedILi4ENS5_IJNS4_1CILi2EEENSA_ILi1EEESC_EEENS1_35KernelTmaWarpSpecializedCooperativeEEENS5_IJNSA_ILi256EEENSA_ILi64EEESH_EEENS_10bfloat16_tENS5_IJlSC_lEEESJ_SK_NS4_8TiledMMAINS4_8MMA_AtomIJNS4_4SM904GMMA27MMA_64x64x16_F32BF16BF16_SSILNSO_5MajorE0ELSQ_0ELNSO_7ScaleInE1ELSR_1EEEEEENS4_6LayoutISD_NS5_IJSC_NSA_ILi0EEESV_EEEEENS5_IJNS4_10UnderscoreESY_SY_EEEEENS4_13SM90_TMA_LOADENS4_14ComposedLayoutINS4_7SwizzleILi3ELi4ELi3EEENS4_18smem_ptr_flag_bitsILi16EEENSU_INS5_IJNSA_ILi8EEESH_EEENS5_IJSH_SC_EEEEEEEvNS4_8identityENS4_23SM90_TMA_LOAD_MULTICASTES1B_vS1C_EENS_8epilogue10collective18CollectiveEpilogueINS1F_22Sm90TmaWarpSpecializedILi4ELi2ELi16ELb1ELb0EEEJSI_NS5_IJNSA_ILi128EEENSA_ILi32EEEEEESJ_SK_SJ_SK_NS1F_6fusion15FusionCallbacksIS1J_NS1N_23LinCombPerRowBiasEltActINS1F_6thread4ReLuESJ_fSJ_SJ_fLi8ELNS_15FloatRoundStyleE2EEESI_S1M_JEEES11_NS12_INS13_ILi2ELi4ELi3EEES16_NSU_INS5_IJS17_S1L_EEENS5_IJS1L_SC_EEEEEEENS4_17SM75_U32x4_LDSM_NENS4_14SM90_TMA_STOREES1Z_NS4_17SM90_U32x4_STSM_NENS4_9Copy_AtomIJS22_NS_6half_tEEEEvEEEvvEEEEvNT_6ParamsE)
        /*0020*/ 	.word	0x00000000
.L_22:


//--------------------- .nv.compat                --------------------------
	.section	.nv.compat,"",@"SHT_CUDA_COMPAT_INFO"
	.align	4
        /*0000*/ 	.byte	0x02, 0x09, 0x01, 0x00, 0x02, 0x02, 0x04, 0x00, 0x02, 0x05, 0x05, 0x00, 0x03, 0x07, 0x01, 0x01
        /*0010*/ 	.byte	0x02, 0x03, 0x01, 0x00, 0x02, 0x06, 0x01, 0x00, 0x04, 0x0b, 0x08, 0x00, 0x00, 0x00, 0x00, 0x00
        /*0020*/ 	.byte	0x00, 0x00, 0x00, 0x00


//--------------------- .nv.info._ZN7cutlass13device_kernelINS_4gemm6kernel13GemmUniversalIN4cute5tupleIJiiiiEEENS1_10collective13CollectiveMmaINS1_34MainloopSm90TmaGmmaWarpSpecializedILi4ENS5_IJNS4_1CILi2EEENSA_ILi1EEESC_EEENS1_35KernelTmaWarpSpecializedCooperativeEEENS5_IJNSA_ILi256EEENSA_ILi64EEESH_EEENS_10bfloat16_tENS5_IJlSC_lEEESJ_SK_NS4_8TiledMMAINS4_8MMA_AtomIJNS4_4SM904GMMA27MMA_64x64x16_F32BF16BF16_SSILNSO_5MajorE0ELSQ_0ELNSO_7ScaleInE1ELSR_1EEEEEENS4_6LayoutISD_NS5_IJSC_NSA_ILi0EEESV_EEEEENS5_IJNS4_10UnderscoreESY_SY_EEEEENS4_13SM90_TMA_LOADENS4_14ComposedLayoutINS4_7SwizzleILi3ELi4ELi3EEENS4_18smem_ptr_flag_bitsILi16EEENSU_INS5_IJNSA_ILi8EEESH_EEENS5_IJSH_SC_EEEEEEEvNS4_8identityENS4_23SM90_TMA_LOAD_MULTICASTES1B_vS1C_EENS_8epilogue10collective18CollectiveEpilogueINS1F_22Sm90TmaWarpSpecializedILi4ELi2ELi16ELb1ELb0EEEJSI_NS5_IJNSA_ILi128EEENSA_ILi32EEEEEESJ_SK_SJ_SK_NS1F_6fusion15FusionCallbacksIS1J_NS1N_23LinCombPerRowBiasEltActINS1F_6thread4ReLuESJ_fSJ_SJ_fLi8ELNS_15FloatRoundStyleE2EEESI_S1M_JEEES11_NS12_INS13_ILi2ELi4ELi3EEES16_NSU_INS5_IJS17_S1L_EEENS5_IJS1L_SC_EEEEEEENS4_17SM75_U32x4_LDSM_NENS4_14SM90_TMA_STOREES1Z_NS4_17SM90_U32x4_STSM_NENS4_9Copy_AtomIJS22_NS_6half_tEEEEvEEEvvEEEEvNT_6ParamsE --------------------------
	.section	.nv.info._ZN7cutlass13device_kernelINS_4gemm6kernel13GemmUniversalIN4cute5tupleIJiiiiEEENS1_10collective13CollectiveMmaINS1_34MainloopSm90TmaGmmaWarpSpecializedILi4ENS5_IJNS4_1CILi2EEENSA_ILi1EEESC_EEENS1_35KernelTmaWarpSpecializedCooperativeEEENS5_IJNSA_ILi256EEENSA_ILi64EEESH_EEENS_10bfloat16_tENS5_IJlSC_lEEESJ_SK_NS4_8TiledMMAINS4_8MMA_AtomIJNS4_4SM904GMMA27MMA_64x64x16_F32BF16BF16_SSILNSO_5MajorE0ELSQ_0ELNSO_7ScaleInE1ELSR_1EEEEEENS4_6LayoutISD_NS5_IJSC_NSA_ILi0EEESV_EEEEENS5_IJNS4_10UnderscoreESY_SY_EEEEENS4_13SM90_TMA_LOADENS4_14ComposedLayoutINS4_7SwizzleILi3ELi4ELi3EEENS4_18smem_ptr_flag_bitsILi16EEENSU_INS5_IJNSA_ILi8EEESH_EEENS5_IJSH_SC_EEEEEEEvNS4_8identityENS4_23SM90_TMA_LOAD_MULTICASTES1B_vS1C_EENS_8epilogue10collective18CollectiveEpilogueINS1F_22Sm90TmaWarpSpecializedILi4ELi2ELi16ELb1ELb0EEEJSI_NS5_IJNSA_ILi128EEENSA_ILi32EEEEEESJ_SK_SJ_SK_NS1F_6fusion15FusionCallbacksIS1J_NS1N_23LinCombPerRowBiasEltActINS1F_6thread4ReLuESJ_fSJ_SJ_fLi8ELNS_15FloatRoundStyleE2EEESI_S1M_JEEES11_NS12_INS13_ILi2ELi4ELi3EEES16_NSU_INS5_IJS17_S1L_EEENS5_IJS1L_SC_EEEEEEENS4_17SM75_U32x4_LDSM_NENS4_14SM90_TMA_STOREES1Z_NS4_17SM90_U32x4_STSM_NENS4_9Copy_AtomIJS22_NS_6half_tEEEEvEEEvvEEEEvNT_6ParamsE,"",@"SHT_CUDA_INFO"
	.sectionflags	@""
	.align	4


	//----- nvinfo : EIATTR_CUDA_API_VERSION
	.align		4
        /*0000*/ 	.byte	0x04, 0x37
        /*0002*/ 	.short	(.L_24 - .L_23)
.L_23:
        /*0004*/ 	.word	0x00000082


	//----- nvinfo : EIATTR_KPARAM_INFO
	.align		4
.L_24:
        /*0008*/ 	.byte	0x04, 0x17
        /*000a*/ 	.short	(.L_26 - .L_25)
.L_25:
        /*000c*/ 	.word	0x00000000
        /*0010*/ 	.short	0x0000
        /*0012*/ 	.short	0x0070
        /*0014*/ 	.byte	0x00, 0xf0, 0x01, 0x1c


	//----- nvinfo : EIATTR_SPARSE_MMA_MASK
	.align		4
.L_26:
        /*0018*/ 	.byte	0x03, 0x50
        /*001a*/ 	.short	0x0000


	//----- nvinfo : EIATTR_MAXREG_COUNT
	.align		4
        /*001c*/ 	.byte	0x03, 0x1b
        /*001e*/ 	.short	0x00a8


	//----- nvinfo : EIATTR_NUM_BARRIERS
	.align		4
        /*0020*/ 	.byte	0x02, 0x4c
        /*0022*/ 	.byte	0x02
	.zero		1


	//----- nvinfo : EIATTR_EXTERNS
	.align		4
        /*0024*/ 	.byte	0x04, 0x0f
        /*0026*/ 	.short	(.L_28 - .L_27)


	//   ....[0]....
	.align		4
.L_27:
        /*0028*/ 	.word	index@(__assertfail)


	//----- nvinfo : EIATTR_MERCURY_ISA_VERSION
	.align		4
.L_28:
        /*002c*/ 	.byte	0x03, 0x5f
        /*002e*/ 	.short	0x0101


	//----- nvinfo : EIATTR_INT_WARP_WIDE_INSTR_OFFSETS
	.align		4
        /*0030*/ 	.byte	0x04, 0x31
        /*0032*/ 	.short	(.L_30 - .L_29)


	//   ....[0]....
.L_29:
        /*0034*/ 	.word	0x000009f0


	//   ....[1]....
        /*0038*/ 	.word	0x00000ab0


	//   ....[2]....
        /*003c*/ 	.word	0x00000b50


	//   ....[3]....
        /*0040*/ 	.word	0x00002470


	//----- nvinfo : EIATTR_COOP_GROUP_MASK_REGIDS
	.align		4
.L_30:
        /*0044*/ 	.byte	0x04, 0x29
        /*0046*/ 	.short	(.L_32 - .L_31)


	//   ....[0]....
.L_31:
        /*0048*/ 	.word	0xffffffff


	//   ....[1]....
        /*004c*/ 	.word	0xffffffff


	//   ....[2]....
        /*0050*/ 	.word	0xffffffff


	//   ....[3]....
        /*0054*/ 	.word	0xffffffff


	//   ....[4]....
        /*0058*/ 	.word	0xffffffff


	//   ....[5]....
        /*005c*/ 	.word	0xffffffff


	//   ....[6]....
        /*0060*/ 	.word	0xffffffff


	//----- nvinfo : EIATTR_COOP_GROUP_INSTR_OFFSETS
	.align		4
.L_32:
        /*0064*/ 	.byte	0x04, 0x28
        /*0066*/ 	.short	(.L_34 - .L_33)


	//   ....[0]....
.L_33:
        /*0068*/ 	.word	0x00000070


	//   ....[1]....
        /*006c*/ 	.word	0x00000080


	//   ....[2]....
        /*0070*/ 	.word	0x00000440


	//   ....[3]....
        /*0074*/ 	.word	0x000005d0


	//   ....[4]....
        /*0078*/ 	.word	0x00000800


	//   ....[5]....
        /*007c*/ 	.word	0x00000c80


	//   ....[6]....
        /*0080*/ 	.word	0x00001770


	//----- nvinfo : EIATTR_REG_RECONFIG
	.align		4
.L_34:
        /*0084*/ 	.byte	0x01, 0x54
	.zero		2


	//----- nvinfo : EIATTR_SYSCALL_OFFSETS
	.align		4
        /*0088*/ 	.byte	0x04, 0x46
        /*008a*/ 	.short	(.L_36 - .L_35)


	//   ....[0]....
.L_35:
        /*008c*/ 	.word	0x00001940


	//   ....[1]....
        /*0090*/ 	.word	0x000026a0


	//   ....[2]....
        /*0094*/ 	.word	0x00002790


	//----- nvinfo : EIATTR_MBARRIER_INSTR_OFFSETS
	.align		4
.L_36:
        /*0098*/ 	.byte	0x04, 0x39
        /*009a*/ 	.short	(.L_38 - .L_37)


	//   ....[0]....
.L_37:
        /*009c*/ 	.word	0x00000540
        /*00a0*/ 	.word	0x000000ff
        /*00a4*/ 	.word	0x00000000
        /*00a8*/ 	.short	0x0100
        /*00aa*/ 	.byte	0x08
	.zero		1


	//   ....[1]....
        /*00ac*/ 	.word	0x00000550
        /*00b0*/ 	.word	0x000000ff
        /*00b4*/ 	.word	0x00000020
        /*00b8*/ 	.short	0x0100
        /*00ba*/ 	.byte	0x08
	.zero		1


	//   ....[2]....
        /*00bc*/ 	.word	0x00000560
        /*00c0*/ 	.word	0x000000ff
        /*00c4*/ 	.word	0x00000008
        /*00c8*/ 	.short	0x0100
        /*00ca*/ 	.byte	0x08
	.zero		1


	//   ....[3]....
        /*00cc*/ 	.word	0x00000570
        /*00d0*/ 	.word	0x000000ff
        /*00d4*/ 	.word	0x00000028
        /*00d8*/ 	.short	0x0100
        /*00da*/ 	.byte	0x08
	.zero		1


	//   ....[4]....
        /*00dc*/ 	.word	0x00000580
        /*00e0*/ 	.word	0x000000ff
        /*00e4*/ 	.word	0x00000010
        /*00e8*/ 	.short	0x0100
        /*00ea*/ 	.byte	0x08
	.zero		1


	//   ....[5]....
        /*00ec*/ 	.word	0x00000590
        /*00f0*/ 	.word	0x000000ff
        /*00f4*/ 	.word	0x00000030
        /*00f8*/ 	.short	0x0100
        /*00fa*/ 	.byte	0x08
	.zero		1


	//   ....[6]....
        /*00fc*/ 	.word	0x000005a0
        /*0100*/ 	.word	0x000000ff
        /*0104*/ 	.word	0x00000018
        /*0108*/ 	.short	0x0100
        /*010a*/ 	.byte	0x08
	.zero		1


	//   ....[7]....
        /*010c*/ 	.word	0x000005b0
        /*0110*/ 	.word	0x000000ff
        /*0114*/ 	.word	0x00000038
        /*0118*/ 	.short	0x0100
        /*011a*/ 	.byte	0x08
	.zero		1


	//   ....[8]....
        /*011c*/ 	.word	0x00000710
        /*0120*/ 	.word	0x000000ff
        /*0124*/ 	.word	0x00000040
        /*0128*/ 	.short	0x0100
        /*012a*/ 	.byte	0x08
	.zero		1


	//   ....[9]....
        /*012c*/ 	.word	0x00000720
        /*0130*/ 	.word	0x000000ff
        /*0134*/ 	.word	0x00000060
        /*0138*/ 	.short	0x0100
        /*013a*/ 	.byte	0x08
	.zero		1


	//   ....[10]....
        /*013c*/ 	.word	0x00000730
        /*0140*/ 	.word	0x000000ff
        /*0144*/ 	.word	0x00000048
        /*0148*/ 	.short	0x0100
        /*014a*/ 	.byte	0x08
	.zero		1


	//   ....[11]....
        /*014c*/ 	.word	0x00000740
        /*0150*/ 	.word	0x000000ff
        /*0154*/ 	.word	0x00000068
        /*0158*/ 	.short	0x0100
        /*015a*/ 	.byte	0x08
	.zero		1


	//   ....[12]....
        /*015c*/ 	.word	0x00000750
        /*0160*/ 	.word	0x000000ff
        /*0164*/ 	.word	0x00000050
        /*0168*/ 	.short	0x0100
        /*016a*/ 	.byte	0x08
	.zero		1


	//   ....[13]....
        /*016c*/ 	.word	0x00000760
        /*0170*/ 	.word	0x000000ff
        /*0174*/ 	.word	0x00000070
        /*0178*/ 	.short	0x0100
        /*017a*/ 	.byte	0x08
	.zero		1


	//   ....[14]....
        /*017c*/ 	.word	0x00000770
        /*0180*/ 	.word	0x000000ff
        /*0184*/ 	.word	0x00000058
        /*0188*/ 	.short	0x0100
        /*018a*/ 	.byte	0x08
	.zero		1


	//   ....[15]....
        /*018c*/ 	.word	0x00000780
        /*0190*/ 	.word	0x000000ff
        /*0194*/ 	.word	0x00000078
        /*0198*/ 	.short	0x0100
        /*019a*/ 	.byte	0x08
	.zero		1


	//   ....[16]....
        /*019c*/ 	.word	0x00000bc0
        /*01a0*/ 	.word	0x000000ff
        /*01a4*/ 	.word	0x00000080
        /*01a8*/ 	.short	0x0100
        /*01aa*/ 	.byte	0x06
	.zero		1


	//   ....[17]....
        /*01ac*/ 	.word	0x00000c30
        /*01b0*/ 	.word	0x000000ff
        /*01b4*/ 	.word	0x00000088
        /*01b8*/ 	.short	0x0100
        /*01ba*/ 	.byte	0x06
	.zero		1


	//   ....[18]....
        /*01bc*/ 	.word	0x000019c0
        /*01c0*/ 	.word	0x00000003
        /*01c4*/ 	.word	0x00000000
        /*01c8*/ 	.short	0x010a
        /*01ca*/ 	.byte	0x3f
	.zero		1


	//   ....[19]....
        /*01cc*/ 	.word	0x00001a00
        /*01d0*/ 	.word	0x00000003
        /*01d4*/ 	.word	0x00000000
        /*01d8*/ 	.short	0x010a
        /*01da*/ 	.byte	0x3f
	.zero		1


	//   ....[20]....
        /*01dc*/ 	.word	0x00001ee0
        /*01e0*/ 	.word	0x000000ff
        /*01e4*/ 	.word	0x00000000
        /*01e8*/ 	.short	0x010a
        /*01ea*/ 	.byte	0x04
	.zero		1


	//   ....[21]....
        /*01ec*/ 	.word	0x00001f20
        /*01f0*/ 	.word	0x000000ff
        /*01f4*/ 	.word	0x00000000
        /*01f8*/ 	.short	0x010a
        /*01fa*/ 	.byte	0x04
	.zero		1


	//   ....[22]....
        /*01fc*/ 	.word	0x00002300
        /*0200*/ 	.word	0x00000004
        /*0204*/ 	.word	0x00000000
        /*0208*/ 	.short	0x0101
        /*020a*/ 	.byte	0x3f
	.zero		1


	//   ....[23]....
        /*020c*/ 	.word	0x000024f0
        /*0210*/ 	.word	0x00000000
        /*0214*/ 	.word	0x00000000
        /*0218*/ 	.short	0x0101
        /*021a*/ 	.byte	0x3f
	.zero		1


	//   ....[24]....
        /*021c*/ 	.word	0x00003110
        /*0220*/ 	.word	0x000000ff
        /*0224*/ 	.word	0x00000040
        /*0228*/ 	.short	0x010a
        /*022a*/ 	.byte	0x34
	.zero		1


	//   ....[25]....
        /*022c*/ 	.word	0x00003a60
        /*0230*/ 	.word	0x000000ff
        /*0234*/ 	.word	0x00000000
        /*0238*/ 	.short	0x0101
        /*023a*/ 	.byte	0x04
	.zero		1


	//   ....[26]....
        /*023c*/ 	.word	0x00003b30
        /*0240*/ 	.word	0x00000004
        /*0244*/ 	.word	0x00000040
        /*0248*/ 	.short	0x010a
        /*024a*/ 	.byte	0x3f
	.zero		1


	//   ....[27]....
        /*024c*/ 	.word	0x00004260
        /*0250*/ 	.word	0x000000ff
        /*0254*/ 	.word	0x00000000
        /*0258*/ 	.short	0x0101
        /*025a*/ 	.byte	0x04
	.zero		1


	//   ....[28]....
        /*025c*/ 	.word	0x00004350
        /*0260*/ 	.word	0x00000004
        /*0264*/ 	.word	0x00000040
        /*0268*/ 	.short	0x010a
        /*026a*/ 	.byte	0x3f
	.zero		1


	//   ....[29]....
        /*026c*/ 	.word	0x00004ab0
        /*0270*/ 	.word	0x000000ff
        /*0274*/ 	.word	0x00000000
        /*0278*/ 	.short	0x0101
        /*027a*/ 	.byte	0x04
	.zero		1


	//   ....[30]....
        /*027c*/ 	.word	0x00004b80
        /*0280*/ 	.word	0x00000005
        /*0284*/ 	.word	0x00000040
        /*0288*/ 	.short	0x010a
        /*028a*/ 	.byte	0x3f
	.zero		1


	//   ....[31]....
        /*028c*/ 	.word	0x000052a0
        /*0290*/ 	.word	0x000000ff
        /*0294*/ 	.word	0x00000000
        /*0298*/ 	.short	0x0101
        /*029a*/ 	.byte	0x04
	.zero		1


	//   ....[32]....
        /*029c*/ 	.word	0x00005c70
        /*02a0*/ 	.word	0x000000ff
        /*02a4*/ 	.word	0x00000000
        /*02a8*/ 	.short	0x0101
        /*02aa*/ 	.byte	0x04
	.zero		1


	//   ....[33]....
        /*02ac*/ 	.word	0x00006280
        /*02b0*/ 	.word	0x000000ff
        /*02b4*/ 	.word	0x00000088
        /*02b8*/ 	.short	0x010a
        /*02ba*/ 	.byte	0x04
	.zero		1


	//   ....[34]....
        /*02bc*/ 	.word	0x00006690
        /*02c0*/ 	.word	0x000000ff
        /*02c4*/ 	.word	0x00000060
        /*02c8*/ 	.short	0x010a
        /*02ca*/ 	.byte	0x05
	.zero		1


	//   ....[35]....
        /*02cc*/ 	.word	0x00006780
        /*02d0*/ 	.word	0x000000ff
        /*02d4*/ 	.word	0x00000040
        /*02d8*/ 	.short	0x010b
        /*02da*/ 	.byte	0x05
	.zero		1


	//   ....[36]....
        /*02dc*/ 	.word	0x000067e0
        /*02e0*/ 	.word	0x000000ff
        /*02e4*/ 	.word	0x00000000
        /*02e8*/ 	.short	0x0101
        /*02ea*/ 	.byte	0x04
	.zero		1


	//   ....[37]....
        /*02ec*/ 	.word	0x00006810
        /*02f0*/ 	.word	0x000000ff
        /*02f4*/ 	.word	0x00000068
        /*02f8*/ 	.short	0x010a
        /*02fa*/ 	.byte	0x05
	.zero		1


	//   ....[38]....
        /*02fc*/ 	.word	0x00006920
        /*0300*/ 	.word	0x000000ff
        /*0304*/ 	.word	0x00000048
        /*0308*/ 	.short	0x010b
        /*030a*/ 	.byte	0x05
	.zero		1


	//   ....[39]....
        /*030c*/ 	.word	0x00006990
        /*0310*/ 	.word	0x000000ff
        /*0314*/ 	.word	0x00000000
        /*0318*/ 	.short	0x0101
        /*031a*/ 	.byte	0x04
	.zero		1


	//   ....[40]....
        /*031c*/ 	.word	0x000069c0
        /*0320*/ 	.word	0x000000ff
        /*0324*/ 	.word	0x00000070
        /*0328*/ 	.short	0x010a
        /*032a*/ 	.byte	0x05
	.zero		1


	//   ....[41]....
        /*032c*/ 	.word	0x00006ac0
        /*0330*/ 	.word	0x000000ff
        /*0334*/ 	.word	0x00000050
        /*0338*/ 	.short	0x010b
        /*033a*/ 	.byte	0x05
	.zero		1


	//   ....[42]....
        /*033c*/ 	.word	0x00006b20
        /*0340*/ 	.word	0x000000ff
        /*0344*/ 	.word	0x00000000
        /*0348*/ 	.short	0x0101
        /*034a*/ 	.byte	0x04
	.zero		1


	//   ....[43]....
        /*034c*/ 	.word	0x00006b50
        /*0350*/ 	.word	0x000000ff
        /*0354*/ 	.word	0x00000078
        /*0358*/ 	.short	0x010a
        /*035a*/ 	.byte	0x05
	.zero		1


	//   ....[44]....
        /*035c*/ 	.word	0x00006c50
        /*0360*/ 	.word	0x000000ff
        /*0364*/ 	.word	0x00000058
        /*0368*/ 	.short	0x010b
        /*036a*/ 	.byte	0x05
	.zero		1


	//   ....[45]....
        /*036c*/ 	.word	0x00006d40
        /*0370*/ 	.word	0x000000ff
        /*0374*/ 	.word	0x00000000
        /*0378*/ 	.short	0x0101
        /*037a*/ 	.byte	0x04
	.zero		1


	//   ....[46]....
        /*037c*/ 	.word	0x00007380
        /*0380*/ 	.word	0x00000003
        /*0384*/ 	.word	0x00000060
        /*0388*/ 	.short	0x010a
        /*038a*/ 	.byte	0x3f
	.zero		1


	//   ....[47]....
        /*038c*/ 	.word	0x000073c0
        /*0390*/ 	.word	0x00000003
        /*0394*/ 	.word	0x00000068
        /*0398*/ 	.short	0x010a
        /*039a*/ 	.byte	0x3f
	.zero		1


	//   ....[48]....
        /*039c*/ 	.word	0x00007400
        /*03a0*/ 	.word	0x00000003
        /*03a4*/ 	.word	0x00000070
        /*03a8*/ 	.short	0x010a
        /*03aa*/ 	.byte	0x3f
	.zero		1


	//   ....[49]....
        /*03ac*/ 	.word	0x00007450
        /*03b0*/ 	.word	0x00000003
        /*03b4*/ 	.word	0x00000078
        /*03b8*/ 	.short	0x010a
        /*03ba*/ 	.byte	0x3f
	.zero		1


	//   ....[50]....
        /*03bc*/ 	.word	0x000077b0
        /*03c0*/ 	.word	0x0000000e
        /*03c4*/ 	.word	0x00000020
        /*03c8*/ 	.short	0x010a
        /*03ca*/ 	.byte	0x3f
	.zero		1


	//   ....[51]....
        /*03cc*/ 	.word	0x00007b60
        /*03d0*/ 	.word	0x00000004
        /*03d4*/ 	.word	0x00000088
        /*03d8*/ 	.short	0x0101
        /*03da*/ 	.byte	0x3f
	.zero		1


	//   ....[52]....
        /*03dc*/ 	.word	0x00008260
        /*03e0*/ 	.word	0x00000005
        /*03e4*/ 	.word	0x00000000
        /*03e8*/ 	.short	0x010a
        /*03ea*/ 	.byte	0x3f
	.zero		1


	//   ....[53]....
        /*03ec*/ 	.word	0x000082e0
        /*03f0*/ 	.word	0x00000007
        /*03f4*/ 	.word	0x00000000
        /*03f8*/ 	.short	0x010a
        /*03fa*/ 	.byte	0x3f
	.zero		1


	//   ....[54]....
        /*03fc*/ 	.word	0x00008370
        /*0400*/ 	.word	0x00000006
        /*0404*/ 	.word	0x00000000
        /*0408*/ 	.short	0x010a
        /*040a*/ 	.byte	0x3f
	.zero		1


	//   ....[55]....
        /*040c*/ 	.word	0x00008400
        /*0410*/ 	.word	0x00000003
        /*0414*/ 	.word	0x00000000
        /*0418*/ 	.short	0x010a
        /*041a*/ 	.byte	0x3f
	.zero		1


	//   ....[56]....
        /*041c*/ 	.word	0x00008460
        /*0420*/ 	.word	0x00000003
        /*0424*/ 	.word	0x00000000
        /*0428*/ 	.short	0x010a
        /*042a*/ 	.byte	0x3f
	.zero		1


	//   ....[57]....
        /*042c*/ 	.word	0x000084c0
        /*0430*/ 	.word	0x00000005
        /*0434*/ 	.word	0x00000000
        /*0438*/ 	.short	0x010a
        /*043a*/ 	.byte	0x3f
	.zero		1


	//   ....[58]....
        /*043c*/ 	.word	0x00008520
        /*0440*/ 	.word	0x00000005
        /*0444*/ 	.word	0x00000040
        /*0448*/ 	.short	0x010a
        /*044a*/ 	.byte	0x3f
	.zero		1


	//   ....[59]....
        /*044c*/ 	.word	0x00008570
        /*0450*/ 	.word	0x00000004
        /*0454*/ 	.word	0x00000040
        /*0458*/ 	.short	0x010a
        /*045a*/ 	.byte	0x3f
	.zero		1


	//   ....[60]....
        /*045c*/ 	.word	0x000085c0
        /*0460*/ 	.word	0x00000004
        /*0464*/ 	.word	0x00000040
        /*0468*/ 	.short	0x010a
        /*046a*/ 	.byte	0x3f
	.zero		1


	//   ....[61]....
        /*046c*/ 	.word	0x00008610
        /*0470*/ 	.word	0x00000005
        /*0474*/ 	.word	0x00000040
        /*0478*/ 	.short	0x010a
        /*047a*/ 	.byte	0x3f
	.zero		1


	//   ....[62]....
        /*047c*/ 	.word	0x00008670
        /*0480*/ 	.word	0x00000003
        /*0484*/ 	.word	0x00000088
        /*0488*/ 	.short	0x010a
        /*048a*/ 	.byte	0x3f
	.zero		1


	//   ....[63]....
        /*048c*/ 	.word	0x000086d0
        /*0490*/ 	.word	0x00000005
        /*0494*/ 	.word	0x00000060
        /*0498*/ 	.short	0x010a
        /*049a*/ 	.byte	0x3f
	.zero		1


	//   ....[64]....
        /*049c*/ 	.word	0x00008730
        /*04a0*/ 	.word	0x00000005
        /*04a4*/ 	.word	0x00000068
        /*04a8*/ 	.short	0x010a
        /*04aa*/ 	.byte	0x3f
	.zero		1


	//   ....[65]....
        /*04ac*/ 	.word	0x00008790
        /*04b0*/ 	.word	0x00000005
        /*04b4*/ 	.word	0x00000070
        /*04b8*/ 	.short	0x010a
        /*04ba*/ 	.byte	0x3f
	.zero		1


	//   ....[66]....
        /*04bc*/ 	.word	0x000087f0
        /*04c0*/ 	.word	0x00000005
        /*04c4*/ 	.word	0x00000078
        /*04c8*/ 	.short	0x010a
        /*04ca*/ 	.byte	0x3f
	.zero		1


	//   ....[67]....
        /*04cc*/ 	.word	0x00008840
        /*04d0*/ 	.word	0x00000003
        /*04d4*/ 	.word	0x00000060
        /*04d8*/ 	.short	0x010a
        /*04da*/ 	.byte	0x3f
	.zero		1


	//   ....[68]....
        /*04dc*/ 	.word	0x00008890
        /*04e0*/ 	.word	0x00000003
        /*04e4*/ 	.word	0x00000068
        /*04e8*/ 	.short	0x010a
        /*04ea*/ 	.byte	0x3f
	.zero		1


	//   ....[69]....
        /*04ec*/ 	.word	0x000088e0
        /*04f0*/ 	.word	0x00000003
        /*04f4*/ 	.word	0x00000070
        /*04f8*/ 	.short	0x010a
        /*04fa*/ 	.byte	0x3f
	.zero		1


	//   ....[70]....
        /*04fc*/ 	.word	0x000089b0
        /*0500*/ 	.word	0x0000000e
        /*0504*/ 	.word	0x00000020
        /*0508*/ 	.short	0x010a
        /*050a*/ 	.byte	0x3f
	.zero		1


	//   ....[71]....
        /*050c*/ 	.word	0x00008a80
        /*0510*/ 	.word	0x00000005
        /*0514*/ 	.word	0x00000000
        /*0518*/ 	.short	0x010a
        /*051a*/ 	.byte	0x3f
	.zero		1


	//   ....[72]....
        /*051c*/ 	.word	0x00008ad0
        /*0520*/ 	.word	0x00000007
        /*0524*/ 	.word	0x00000000
        /*0528*/ 	.short	0x010a
        /*052a*/ 	.byte	0x3f
	.zero		1


	//   ....[73]....
        /*052c*/ 	.word	0x00008b20
        /*0530*/ 	.word	0x00000006
        /*0534*/ 	.word	0x00000000
        /*0538*/ 	.short	0x010a
        /*053a*/ 	.byte	0x3f
	.zero		1


	//----- nvinfo : EIATTR_NUM_MBARRIERS
	.align		4
.L_38:
        /*053c*/ 	.byte	0x03, 0x38
        /*053e*/ 	.short	0x0012


	//----- nvinfo : EIATTR_EXIT_INSTR_OFFSETS
	.align		4
        /*0540*/ 	.byte	0x04, 0x1c
        /*0542*/ 	.short	(.L_40 - .L_39)


	//   ....[0]....
.L_39:
        /*0544*/ 	.word	0x00008450


	//----- nvinfo : EIATTR_MAX_THREADS
	.align		4
.L_40:
        /*0548*/ 	.byte	0x04, 0x05
        /*054a*/ 	.short	(.L_42 - .L_41)
.L_41:
        /*054c*/ 	.word	0x00000180
        /*0550*/ 	.word	0x00000001
        /*0554*/ 	.word	0x00000001


	//----- nvinfo : EIATTR_CRS_STACK_SIZE
	.align		4
.L_42:
        /*0558*/ 	.byte	0x04, 0x1e
        /*055a*/ 	.short	(.L_44 - .L_43)
.L_43:
        /*055c*/ 	.word	0x00000000


	//----- nvinfo : EIATTR_CBANK_PARAM_SIZE
	.align		4
.L_44:
        /*0560*/ 	.byte	0x03, 0x19
        /*0562*/ 	.short	0x0770


	//----- nvinfo : EIATTR_PARAM_CBANK
	.align		4
        /*0564*/ 	.byte	0x04, 0x0a
        /*0566*/ 	.short	(.L_46 - .L_45)
	.align		4
.L_45:
        /*0568*/ 	.word	index@(.nv.constant0._ZN7cutlass13device_kernelINS_4gemm6kernel13GemmUniversalIN4cute5tupleIJiiiiEEENS1_10collective13CollectiveMmaINS1_34MainloopSm90TmaGmmaWarpSpecializedILi4ENS5_IJNS4_1CILi2EEENSA_ILi1EEESC_EEENS1_35KernelTmaWarpSpecializedCooperativeEEENS5_IJNSA_ILi256EEENSA_ILi64EEESH_EEENS_10bfloat16_tENS5_IJlSC_lEEESJ_SK_NS4_8TiledMMAINS4_8MMA_AtomIJNS4_4SM904GMMA27MMA_64x64x16_F32BF16BF16_SSILNSO_5MajorE0ELSQ_0ELNSO_7ScaleInE1ELSR_1EEEEEENS4_6LayoutISD_NS5_IJSC_NSA_ILi0EEESV_EEEEENS5_IJNS4_10UnderscoreESY_SY_EEEEENS4_13SM90_TMA_LOADENS4_14ComposedLayoutINS4_7SwizzleILi3ELi4ELi3EEENS4_18smem_ptr_flag_bitsILi16EEENSU_INS5_IJNSA_ILi8EEESH_EEENS5_IJSH_SC_EEEEEEEvNS4_8identityENS4_23SM90_TMA_LOAD_MULTICASTES1B_vS1C_EENS_8epilogue10collective18CollectiveEpilogueINS1F_22Sm90TmaWarpSpecializedILi4ELi2ELi16ELb1ELb0EEEJSI_NS5_IJNSA_ILi128EEENSA_ILi32EEEEEESJ_SK_SJ_SK_NS1F_6fusion15FusionCallbacksIS1J_NS1N_23LinCombPerRowBiasEltActINS1F_6thread4ReLuESJ_fSJ_SJ_fLi8ELNS_15FloatRoundStyleE2EEESI_S1M_JEEES11_NS12_INS13_ILi2ELi4ELi3EEES16_NSU_INS5_IJS17_S1L_EEENS5_IJS1L_SC_EEEEEEENS4_17SM75_U32x4_LDSM_NENS4_14SM90_TMA_STOREES1Z_NS4_17SM90_U32x4_STSM_NENS4_9Copy_AtomIJS22_NS_6half_tEEEEvEEEvvEEEEvNT_6ParamsE)
        /*056c*/ 	.short	0x0210
        /*056e*/ 	.short	0x0770


	//----- nvinfo : EIATTR_SW_WAR
	.align		4
.L_46:
        /*0570*/ 	.byte	0x04, 0x36
        /*0572*/ 	.short	(.L_48 - .L_47)
.L_47:
        /*0574*/ 	.word	0x00000008
.L_48:


//--------------------- .nv.callgraph             --------------------------
	.section	.nv.callgraph,"",@"SHT_CUDA_CALLGRAPH"
	.align	4
	.sectionentsize	8
	.align		4
        /*0000*/ 	.word	0x00000000
	.align		4
        /*0004*/ 	.word	0xffffffff
	.align		4
        /*0008*/ 	.word	index@(_ZN7cutlass13device_kernelINS_4gemm6kernel13GemmUniversalIN4cute5tupleIJiiiiEEENS1_10collective13CollectiveMmaINS1_34MainloopSm90TmaGmmaWarpSpecializedILi4ENS5_IJNS4_1CILi2EEENSA_ILi1EEESC_EEENS1_35KernelTmaWarpSpecializedCooperativeEEENS5_IJNSA_ILi256EEENSA_ILi64EEESH_EEENS_10bfloat16_tENS5_IJlSC_lEEESJ_SK_NS4_8TiledMMAINS4_8MMA_AtomIJNS4_4SM904GMMA27MMA_64x64x16_F32BF16BF16_SSILNSO_5MajorE0ELSQ_0ELNSO_7ScaleInE1ELSR_1EEEEEENS4_6LayoutISD_NS5_IJSC_NSA_ILi0EEESV_EEEEENS5_IJNS4_10UnderscoreESY_SY_EEEEENS4_13SM90_TMA_LOADENS4_14ComposedLayoutINS4_7SwizzleILi3ELi4ELi3EEENS4_18smem_ptr_flag_bitsILi16EEENSU_INS5_IJNSA_ILi8EEESH_EEENS5_IJSH_SC_EEEEEEEvNS4_8identityENS4_23SM90_TMA_LOAD_MULTICASTES1B_vS1C_EENS_8epilogue10collective18CollectiveEpilogueINS1F_22Sm90TmaWarpSpecializedILi4ELi2ELi16ELb1ELb0EEEJSI_NS5_IJNSA_ILi128EEENSA_ILi32EEEEEESJ_SK_SJ_SK_NS1F_6fusion15FusionCallbacksIS1J_NS1N_23LinCombPerRowBiasEltActINS1F_6thread4ReLuESJ_fSJ_SJ_fLi8ELNS_15FloatRoundStyleE2EEESI_S1M_JEEES11_NS12_INS13_ILi2ELi4ELi3EEES16_NSU_INS5_IJS17_S1L_EEENS5_IJS1L_SC_EEEEEEENS4_17SM75_U32x4_LDSM_NENS4_14SM90_TMA_STOREES1Z_NS4_17SM90_U32x4_STSM_NENS4_9Copy_AtomIJS22_NS_6half_tEEEEvEEEvvEEEEvNT_6ParamsE)
	.align		4
        /*000c*/ 	.word	index@(__assertfail)
	.align		4
        /*0010*/ 	.word	0x00000000
	.align		4
        /*0014*/ 	.word	0xfffffffe
	.align		4
        /*0018*/ 	.word	0x00000000
	.align		4
        /*001c*/ 	.word	0xfffffffd
	.align		4
        /*0020*/ 	.word	0x00000000
	.align		4
        /*0024*/ 	.word	0xfffffffc


//--------------------- .nv.constant4             --------------------------
	.section	.nv.constant4,"a",@progbits
	.align	8
	.align		8
.nv.constant4:
        /*0000*/ 	.dword	__assertfail
	.align		8
        /*0008*/ 	.dword	__unnamed_1
	.align		8
        /*0010*/ 	.dword	__unnamed_2
	.align		8
        /*0018*/ 	.dword	_ZN39_INTERNAL_5c68a072_4_k_cu_c1d499e6_27994cuda3std3__45__cpo5beginE
	.align		8
        /*0020*/ 	.dword	_ZN39_INTERNAL_5c68a072_4_k_cu_c1d499e6_27994cuda3std3__45__cpo3endE
	.align		8
        /*0028*/ 	.dword	_ZN39_INTERNAL_5c68a072_4_k_cu_c1d499e6_27994cuda3std3__45__cpo6cbeginE
	.align		8
        /*0030*/ 	.dword	_ZN39_INTERNAL_5c68a072_4_k_cu_c1d499e6_27994cuda3std3__45__cpo4cendE
	.align		8
        /*0038*/ 	.dword	_ZN39_INTERNAL_5c68a072_4_k_cu_c1d499e6_27994cuda3std3__441_GLOBAL__N__5c68a072_4_k_cu_c1d499e6_27996ignoreE
	.align		8
        /*0040*/ 	.dword	_ZN39_INTERNAL_5c68a072_4_k_cu_c1d499e6_27994cuda3std3__419piecewise_constructE
	.align		8
        /*0048*/ 	.dword	_ZN39_INTERNAL_5c68a072_4_k_cu_c1d499e6_27994cuda3std3__48in_placeE
	.align		8
        /*0050*/ 	.dword	_ZN39_INTERNAL_5c68a072_4_k_cu_c1d499e6_27994cuda3std6ranges3__45__cpo4swapE
	.align		8
        /*0058*/ 	.dword	_ZN39_INTERNAL_5c68a072_4_k_cu_c1d499e6_27994cuda3std6ranges3__45__cpo9iter_moveE
	.align		8
        /*0060*/ 	.dword	_ZN39_INTERNAL_5c68a072_4_k_cu_c1d499e6_27994cute7productE
	.align		8
        /*0068*/ 	.dword	_ZN39_INTERNAL_5c68a072_4_k_cu_c1d499e6_27994cute1_E
	.align		8
        /*0070*/ 	.dword	$str$22
	.align		8
        /*0078*/ 	.dword	$str$23
	.align		8
        /*0080*/ 	.dword	$str$26
	.align		8
        /*0088*/ 	.dword	$str$27


//--------------------- .text._ZN7cutlass13device_kernelINS_4gemm6kernel13GemmUniversalIN4cute5tupleIJiiiiEEENS1_10collective13CollectiveMmaINS1_34MainloopSm90TmaGmmaWarpSpecializedILi4ENS5_IJNS4_1CILi2EEENSA_ILi1EEESC_EEENS1_35KernelTmaWarpSpecializedCooperativeEEENS5_IJNSA_ILi256EEENSA_ILi64EEESH_EEENS_10bfloat16_tENS5_IJlSC_lEEESJ_SK_NS4_8TiledMMAINS4_8MMA_AtomIJNS4_4SM904GMMA27MMA_64x64x16_F32BF16BF16_SSILNSO_5MajorE0ELSQ_0ELNSO_7ScaleInE1ELSR_1EEEEEENS4_6LayoutISD_NS5_IJSC_NSA_ILi0EEESV_EEEEENS5_IJNS4_10UnderscoreESY_SY_EEEEENS4_13SM90_TMA_LOADENS4_14ComposedLayoutINS4_7SwizzleILi3ELi4ELi3EEENS4_18smem_ptr_flag_bitsILi16EEENSU_INS5_IJNSA_ILi8EEESH_EEENS5_IJSH_SC_EEEEEEEvNS4_8identityENS4_23SM90_TMA_LOAD_MULTICASTES1B_vS1C_EENS_8epilogue10collective18CollectiveEpilogueINS1F_22Sm90TmaWarpSpecializedILi4ELi2ELi16ELb1ELb0EEEJSI_NS5_IJNSA_ILi128EEENSA_ILi32EEEEEESJ_SK_SJ_SK_NS1F_6fusion15FusionCallbacksIS1J_NS1N_23LinCombPerRowBiasEltActINS1F_6thread4ReLuESJ_fSJ_SJ_fLi8ELNS_15FloatRoundStyleE2EEESI_S1M_JEEES11_NS12_INS13_ILi2ELi4ELi3EEES16_NSU_INS5_IJS17_S1L_EEENS5_IJS1L_SC_EEEEEEENS4_17SM75_U32x4_LDSM_NENS4_14SM90_TMA_STOREES1Z_NS4_17SM90_U32x4_STSM_NENS4_9Copy_AtomIJS22_NS_6half_tEEEEvEEEvvEEEEvNT_6ParamsE --------------------------
	.section	.text._ZN7cutlass13device_kernelINS_4gemm6kernel13GemmUniversalIN4cute5tupleIJiiiiEEENS1_10collective13CollectiveMmaINS1_34MainloopSm90TmaGmmaWarpSpecializedILi4ENS5_IJNS4_1CILi2EEENSA_ILi1EEESC_EEENS1_35KernelTmaWarpSpecializedCooperativeEEENS5_IJNSA_ILi256EEENSA_ILi64EEESH_EEENS_10bfloat16_tENS5_IJlSC_lEEESJ_SK_NS4_8TiledMMAINS4_8MMA_AtomIJNS4_4SM904GMMA27MMA_64x64x16_F32BF16BF16_SSILNSO_5MajorE0ELSQ_0ELNSO_7ScaleInE1ELSR_1EEEEEENS4_6LayoutISD_NS5_IJSC_NSA_ILi0EEESV_EEEEENS5_IJNS4_10UnderscoreESY_SY_EEEEENS4_13SM90_TMA_LOADENS4_14ComposedLayoutINS4_7SwizzleILi3ELi4ELi3EEENS4_18smem_ptr_flag_bitsILi16EEENSU_INS5_IJNSA_ILi8EEESH_EEENS5_IJSH_SC_EEEEEEEvNS4_8identityENS4_23SM90_TMA_LOAD_MULTICASTES1B_vS1C_EENS_8epilogue10collective18CollectiveEpilogueINS1F_22Sm90TmaWarpSpecializedILi4ELi2ELi16ELb1ELb0EEEJSI_NS5_IJNSA_ILi128EEENSA_ILi32EEEEEESJ_SK_SJ_SK_NS1F_6fusion15FusionCallbacksIS1J_NS1N_23LinCombPerRowBiasEltActINS1F_6thread4ReLuESJ_fSJ_SJ_fLi8ELNS_15FloatRoundStyleE2EEESI_S1M_JEEES11_NS12_INS13_ILi2ELi4ELi3EEES16_NSU_INS5_IJS17_S1L_EEENS5_IJS1L_SC_EEEEEEENS4_17SM75_U32x4_LDSM_NENS4_14SM90_TMA_STOREES1Z_NS4_17SM90_U32x4_STSM_NENS4_9Copy_AtomIJS22_NS_6half_tEEEEvEEEvvEEEEvNT_6ParamsE,"ax",@progbits
	.align	128
.text._ZN7cutlass13device_kernelINS_4gemm6kernel13GemmUniversalIN4cute5tupleIJiiiiEEENS1_10collective13CollectiveMmaINS1_34MainloopSm90TmaGmmaWarpSpecializedILi4ENS5_IJNS4_1CILi2EEENSA_ILi1EEESC_EEENS1_35KernelTmaWarpSpecializedCooperativeEEENS5_IJNSA_ILi256EEENSA_ILi64EEESH_EEENS_10bfloat16_tENS5_IJlSC_lEEESJ_SK_NS4_8TiledMMAINS4_8MMA_AtomIJNS4_4SM904GMMA27MMA_64x64x16_F32BF16BF16_SSILNSO_5MajorE0ELSQ_0ELNSO_7ScaleInE1ELSR_1EEEEEENS4_6LayoutISD_NS5_IJSC_NSA_ILi0EEESV_EEEEENS5_IJNS4_10UnderscoreESY_SY_EEEEENS4_13SM90_TMA_LOADENS4_14ComposedLayoutINS4_7SwizzleILi3ELi4ELi3EEENS4_18smem_ptr_flag_bitsILi16EEENSU_INS5_IJNSA_ILi8EEESH_EEENS5_IJSH_SC_EEEEEEEvNS4_8identityENS4_23SM90_TMA_LOAD_MULTICASTES1B_vS1C_EENS_8epilogue10collective18CollectiveEpilogueINS1F_22Sm90TmaWarpSpecializedILi4ELi2ELi16ELb1ELb0EEEJSI_NS5_IJNSA_ILi128EEENSA_ILi32EEEEEESJ_SK_SJ_SK_NS1F_6fusion15FusionCallbacksIS1J_NS1N_23LinCombPerRowBiasEltActINS1F_6thread4ReLuESJ_fSJ_SJ_fLi8ELNS_15FloatRoundStyleE2EEESI_S1M_JEEES11_NS12_INS13_ILi2ELi4ELi3EEES16_NSU_INS5_IJS17_S1L_EEENS5_IJS1L_SC_EEEEEEENS4_17SM75_U32x4_LDSM_NENS4_14SM90_TMA_STOREES1Z_NS4_17SM90_U32x4_STSM_NENS4_9Copy_AtomIJS22_NS_6half_tEEEEvEEEvvEEEEvNT_6ParamsE:
        .type           _ZN7cutlass13device_kernelINS_4gemm6kernel13GemmUniversalIN4cute5tupleIJiiiiEEENS1_10collective13CollectiveMmaINS1_34MainloopSm90TmaGmmaWarpSpecializedILi4ENS5_IJNS4_1CILi2EEENSA_ILi1EEESC_EEENS1_35KernelTmaWarpSpecializedCooperativeEEENS5_IJNSA_ILi256EEENSA_ILi64EEESH_EEENS_10bfloat16_tENS5_IJlSC_lEEESJ_SK_NS4_8TiledMMAINS4_8MMA_AtomIJNS4_4SM904GMMA27MMA_64x64x16_F32BF16BF16_SSILNSO_5MajorE0ELSQ_0ELNSO_7ScaleInE1ELSR_1EEEEEENS4_6LayoutISD_NS5_IJSC_NSA_ILi0EEESV_EEEEENS5_IJNS4_10UnderscoreESY_SY_EEEEENS4_13SM90_TMA_LOADENS4_14ComposedLayoutINS4_7SwizzleILi3ELi4ELi3EEENS4_18smem_ptr_flag_bitsILi16EEENSU_INS5_IJNSA_ILi8EEESH_EEENS5_IJSH_SC_EEEEEEEvNS4_8identityENS4_23SM90_TMA_LOAD_MULTICASTES1B_vS1C_EENS_8epilogue10collective18CollectiveEpilogueINS1F_22Sm90TmaWarpSpecializedILi4ELi2ELi16ELb1ELb0EEEJSI_NS5_IJNSA_ILi128EEENSA_ILi32EEEEEESJ_SK_SJ_SK_NS1F_6fusion15FusionCallbacksIS1J_NS1N_23LinCombPerRowBiasEltActINS1F_6thread4ReLuESJ_fSJ_SJ_fLi8ELNS_15FloatRoundStyleE2EEESI_S1M_JEEES11_NS12_INS13_ILi2ELi4ELi3EEES16_NSU_INS5_IJS17_S1L_EEENS5_IJS1L_SC_EEEEEEENS4_17SM75_U32x4_LDSM_NENS4_14SM90_TMA_STOREES1Z_NS4_17SM90_U32x4_STSM_NENS4_9Copy_AtomIJS22_NS_6half_tEEEEvEEEvvEEEEvNT_6ParamsE,@function
        .size           _ZN7cutlass13device_kernelINS_4gemm6kernel13GemmUniversalIN4cute5tupleIJiiiiEEENS1_10collective13CollectiveMmaINS1_34MainloopSm90TmaGmmaWarpSpecializedILi4ENS5_IJNS4_1CILi2EEENSA_ILi1EEESC_EEENS1_35KernelTmaWarpSpecializedCooperativeEEENS5_IJNSA_ILi256EEENSA_ILi64EEESH_EEENS_10bfloat16_tENS5_IJlSC_lEEESJ_SK_NS4_8TiledMMAINS4_8MMA_AtomIJNS4_4SM904GMMA27MMA_64x64x16_F32BF16BF16_SSILNSO_5MajorE0ELSQ_0ELNSO_7ScaleInE1ELSR_1EEEEEENS4_6LayoutISD_NS5_IJSC_NSA_ILi0EEESV_EEEEENS5_IJNS4_10UnderscoreESY_SY_EEEEENS4_13SM90_TMA_LOADENS4_14ComposedLayoutINS4_7SwizzleILi3ELi4ELi3EEENS4_18smem_ptr_flag_bitsILi16EEENSU_INS5_IJNSA_ILi8EEESH_EEENS5_IJSH_SC_EEEEEEEvNS4_8identityENS4_23SM90_TMA_LOAD_MULTICASTES1B_vS1C_EENS_8epilogue10collective18CollectiveEpilogueINS1F_22Sm90TmaWarpSpecializedILi4ELi2ELi16ELb1ELb0EEEJSI_NS5_IJNSA_ILi128EEENSA_ILi32EEEEEESJ_SK_SJ_SK_NS1F_6fusion15FusionCallbacksIS1J_NS1N_23LinCombPerRowBiasEltActINS1F_6thread4ReLuESJ_fSJ_SJ_fLi8ELNS_15FloatRoundStyleE2EEESI_S1M_JEEES11_NS12_INS13_ILi2ELi4ELi3EEES16_NSU_INS5_IJS17_S1L_EEENS5_IJS1L_SC_EEEEEEENS4_17SM75_U32x4_LDSM_NENS4_14SM90_TMA_STOREES1Z_NS4_17SM90_U32x4_STSM_NENS4_9Copy_AtomIJS22_NS_6half_tEEEEvEEEvvEEEEvNT_6ParamsE,(.L_x_192 - _ZN7cutlass13device_kernelINS_4gemm6kernel13GemmUniversalIN4cute5tupleIJiiiiEEENS1_10collective13CollectiveMmaINS1_34MainloopSm90TmaGmmaWarpSpecializedILi4ENS5_IJNS4_1CILi2EEENSA_ILi1EEESC_EEENS1_35KernelTmaWarpSpecializedCooperativeEEENS5_IJNSA_ILi256EEENSA_ILi64EEESH_EEENS_10bfloat16_tENS5_IJlSC_lEEESJ_SK_NS4_8TiledMMAINS4_8MMA_AtomIJNS4_4SM904GMMA27MMA_64x64x16_F32BF16BF16_SSILNSO_5MajorE0ELSQ_0ELNSO_7ScaleInE1ELSR_1EEEEEENS4_6LayoutISD_NS5_IJSC_NSA_ILi0EEESV_EEEEENS5_IJNS4_10UnderscoreESY_SY_EEEEENS4_13SM90_TMA_LOADENS4_14ComposedLayoutINS4_7SwizzleILi3ELi4ELi3EEENS4_18smem_ptr_flag_bitsILi16EEENSU_INS5_IJNSA_ILi8EEESH_EEENS5_IJSH_SC_EEEEEEEvNS4_8identityENS4_23SM90_TMA_LOAD_MULTICASTES1B_vS1C_EENS_8epilogue10collective18CollectiveEpilogueINS1F_22Sm90TmaWarpSpecializedILi4ELi2ELi16ELb1ELb0EEEJSI_NS5_IJNSA_ILi128EEENSA_ILi32EEEEEESJ_SK_SJ_SK_NS1F_6fusion15FusionCallbacksIS1J_NS1N_23LinCombPerRowBiasEltActINS1F_6thread4ReLuESJ_fSJ_SJ_fLi8ELNS_15FloatRoundStyleE2EEESI_S1M_JEEES11_NS12_INS13_ILi2ELi4ELi3EEES16_NSU_INS5_IJS17_S1L_EEENS5_IJS1L_SC_EEEEEEENS4_17SM75_U32x4_LDSM_NENS4_14SM90_TMA_STOREES1Z_NS4_17SM90_U32x4_STSM_NENS4_9Copy_AtomIJS22_NS_6half_tEEEEvEEEvvEEEEvNT_6ParamsE)
        .other          _ZN7cutlass13device_kernelINS_4gemm6kernel13GemmUniversalIN4cute5tupleIJiiiiEEENS1_10collective13CollectiveMmaINS1_34MainloopSm90TmaGmmaWarpSpecializedILi4ENS5_IJNS4_1CILi2EEENSA_ILi1EEESC_EEENS1_35KernelTmaWarpSpecializedCooperativeEEENS5_IJNSA_ILi256EEENSA_ILi64EEESH_EEENS_10bfloat16_tENS5_IJlSC_lEEESJ_SK_NS4_8TiledMMAINS4_8MMA_AtomIJNS4_4SM904GMMA27MMA_64x64x16_F32BF16BF16_SSILNSO_5MajorE0ELSQ_0ELNSO_7ScaleInE1ELSR_1EEEEEENS4_6LayoutISD_NS5_IJSC_NSA_ILi0EEESV_EEEEENS5_IJNS4_10UnderscoreESY_SY_EEEEENS4_13SM90_TMA_LOADENS4_14ComposedLayoutINS4_7SwizzleILi3ELi4ELi3EEENS4_18smem_ptr_flag_bitsILi16EEENSU_INS5_IJNSA_ILi8EEESH_EEENS5_IJSH_SC_EEEEEEEvNS4_8identityENS4_23SM90_TMA_LOAD_MULTICASTES1B_vS1C_EENS_8epilogue10collective18CollectiveEpilogueINS1F_22Sm90TmaWarpSpecializedILi4ELi2ELi16ELb1ELb0EEEJSI_NS5_IJNSA_ILi128EEENSA_ILi32EEEEEESJ_SK_SJ_SK_NS1F_6fusion15FusionCallbacksIS1J_NS1N_23LinCombPerRowBiasEltActINS1F_6thread4ReLuESJ_fSJ_SJ_fLi8ELNS_15FloatRoundStyleE2EEESI_S1M_JEEES11_NS12_INS13_ILi2ELi4ELi3EEES16_NSU_INS5_IJS17_S1L_EEENS5_IJS1L_SC_EEEEEEENS4_17SM75_U32x4_LDSM_NENS4_14SM90_TMA_STOREES1Z_NS4_17SM90_U32x4_STSM_NENS4_9Copy_AtomIJS22_NS_6half_tEEEEvEEEvvEEEEvNT_6ParamsE,@"STO_CUDA_ENTRY STV_DEFAULT"
_ZN7cutlass13device_kernelINS_4gemm6kernel13GemmUniversalIN4cute5tupleIJiiiiEEENS1_10collective13CollectiveMmaINS1_34MainloopSm90TmaGmmaWarpSpecializedILi4ENS5_IJNS4_1CILi2EEENSA_ILi1EEESC_EEENS1_35KernelTmaWarpSpecializedCooperativeEEENS5_IJNSA_ILi256EEENSA_ILi64EEESH_EEENS_10bfloat16_tENS5_IJlSC_lEEESJ_SK_NS4_8TiledMMAINS4_8MMA_AtomIJNS4_4SM904GMMA27MMA_64x64x16_F32BF16BF16_SSILNSO_5MajorE0ELSQ_0ELNSO_7ScaleInE1ELSR_1EEEEEENS4_6LayoutISD_NS5_IJSC_NSA_ILi0EEESV_EEEEENS5_IJNS4_10UnderscoreESY_SY_EEEEENS4_13SM90_TMA_LOADENS4_14ComposedLayoutINS4_7SwizzleILi3ELi4ELi3EEENS4_18smem_ptr_flag_bitsILi16EEENSU_INS5_IJNSA_ILi8EEESH_EEENS5_IJSH_SC_EEEEEEEvNS4_8identityENS4_23SM90_TMA_LOAD_MULTICASTES1B_vS1C_EENS_8epilogue10collective18CollectiveEpilogueINS1F_22Sm90TmaWarpSpecializedILi4ELi2ELi16ELb1ELb0EEEJSI_NS5_IJNSA_ILi128EEENSA_ILi32EEEEEESJ_SK_SJ_SK_NS1F_6fusion15FusionCallbacksIS1J_NS1N_23LinCombPerRowBiasEltActINS1F_6thread4ReLuESJ_fSJ_SJ_fLi8ELNS_15FloatRoundStyleE2EEESI_S1M_JEEES11_NS12_INS13_ILi2ELi4ELi3EEES16_NSU_INS5_IJS17_S1L_EEENS5_IJS1L_SC_EEEEEEENS4_17SM75_U32x4_LDSM_NENS4_14SM90_TMA_STOREES1Z_NS4_17SM90_U32x4_STSM_NENS4_9Copy_AtomIJS22_NS_6half_tEEEEvEEEvvEEEEvNT_6ParamsE:
[----:B------:R-:W1:Y:S01]  /*0000*/  LDC R1, c[0x0][0x28] ;  /* 0x00000a00ff017b82 */ /* 0x000e620000000800 */
[----:B------:R-:W2:Y:S07]  /*0010*/  S2R R18, SR_TID.X ;  /* 0x0000000000127919 */ /* 0x000eae0000002100 */
[----:B------:R-:W3:Y:S01]  /*0020*/  LDC.64 R4, c[0x0][0x588] ;  /* 0x00016200ff047b82 */ /* 0x000ee20000000a00 */
[----:B------:R-:W-:Y:S01]  /*0030*/  ELECT P0, URZ, PT ;  /* 0x00000000003f782f */ /* 0x000fe20003800000 */
[----:B------:R-:W-:Y:S01]  /*0040*/  BSSY B0, `(.L_x_0) ;  /* 0x0000016000007945 */ /* 0x000fe20003800000 */
[----:B--2---:R-:W-:-:S02]  /*0050*/  SHF.R.U32.HI R8, RZ, 0x5, R18 ;  /* 0x00000005ff087819 */ /* 0x004fc40000011612 */
[----:B------:R-:W-:-:S03]  /*0060*/  SHF.R.U32.HI R2, RZ, 0x7, R18 ;  /* 0x00000007ff027819 */ /* 0x000fc60000011612 */
[----:B------:R-:W2:Y:S04]  /*0070*/  SHFL.IDX PT, R0, R8, RZ, 0x1f ;  /* 0x00001fff08007589 */ /* 0x000ea800000e0000 */
[----:B------:R4:W1:Y:S01]  /*0080*/  SHFL.IDX PT, R7, R2, RZ, 0x1f ;  /* 0x00001fff02077589 */ /* 0x00086200000e0000 */
[----:B--2---:R-:W-:Y:S02]  /*0090*/  ISETP.NE.OR P0, PT, R0, RZ, !P0 ;  /* 0x000000ff0000720c */ /* 0x004fe40004705670 */
[----:B------:R-:W-:-:S11]  /*00a0*/  SHF.R.S32.HI R3, RZ, 0x1f, R0 ;  /* 0x0000001fff037819 */ /* 0x000fd60000011400 */
[----:B-1-34-:R-:W-:Y:S05]  /*00b0*/  @P0 BRA `(.L_x_1) ;  /* 0x0000000000380947 */ /* 0x01afea0003800000 */
[----:B------:R-:W-:Y:S02]  /*00c0*/  ULDC.64 UR4, c[0x0][0x198] ;  /* 0x0000660000047ab9 */ /* 0x000fe40000000a00 */
[----:B------:R-:W-:Y:S02]  /*00d0*/  UIADD3 UR6, UP0, UR4, 0xf0, URZ ;  /* 0x000000f004067890 */ /* 0x000fe4000ff1e03f */
[----:B------:R-:W-:Y:S02]  /*00e0*/  UIADD3 UR8, UP1, UR4, 0x1f0, URZ ;  /* 0x000001f004087890 */ /* 0x000fe4000ff3e03f */
[----:B------:R-:W-:Y:S02]  /*00f0*/  UIADD3 UR10, UP2, UR4, 0x3f0, URZ ;  /* 0x000003f0040a7890 */ /* 0x000fe4000ff5e03f */
[----:B------:R-:W-:Y:S02]  /*0100*/  UIADD3 UR4, UP3, UR4, 0x4f0, URZ ;  /* 0x000004f004047890 */ /* 0x000fe4000ff7e03f */
[----:B------:R-:W-:-:S02]  /*0110*/  UIADD3.X UR7, URZ, UR5, URZ, UP0, !UPT ;  /* 0x000000053f077290 */ /* 0x000fc400087fe43f */
[----:B------:R-:W-:Y:S02]  /*0120*/  UIADD3.X UR9, URZ, UR5, URZ, UP1, !UPT ;  /* 0x000000053f097290 */ /* 0x000fe40008ffe43f */
[----:B------:R-:W-:Y:S02]  /*0130*/  UIADD3.X UR11, URZ, UR5, URZ, UP2, !UPT ;  /* 0x000000053f0b7290 */ /* 0x000fe400097fe43f */
[----:B------:R-:W-:-:S03]  /*0140*/  UIADD3.X UR5, URZ, UR5, URZ, UP3, !UPT ;  /* 0x000000053f057290 */ /* 0x000fc60009ffe43f */
[----:B------:R1:W-:Y:S02]  /*0150*/  UTMACCTL.PF [UR6] ;  /* 0x00000000060079b9 */ /* 0x0003e40008040000 */
[----:B------:R1:W-:Y:S02]  /*0160*/  UTMACCTL.PF [UR8] ;  /* 0x00000000080079b9 */ /* 0x0003e40008040000 */
[----:B------:R1:W-:Y:S02]  /*0170*/  UTMACCTL.PF [UR10] ;  /* 0x000000000a0079b9 */ /* 0x0003e40008040000 */
[----:B------:R1:W-:Y:S02]  /*0180*/  UTMACCTL.PF [UR4] ;  /* 0x00000000040079b9 */ /* 0x0003e40008040000 */
[----:B-1----:R-:W-:Y:S01]  /*0190*/  NOP ;  /* 0x0000000000007918 */ /* 0x002fe20000000000 */
.L_x_1:
[----:B------:R-:W-:Y:S05]  /*01a0*/  BSYNC B0 ;  /* 0x0000000000007941 */ /* 0x000fea0003800000 */
.L_x_0:
[----:B------:R-:W-:Y:S01]  /*01b0*/  ULDC.64 UR4, c[0x0][0x590] ;  /* 0x0001640000047ab9 */ /* 0x000fe20000000a00 */
[----:B------:R-:W-:Y:S01]  /*01c0*/  LEA.HI R3, R3, R0, RZ, 0x2 ;  /* 0x0000000003037211 */ /* 0x000fe200078f10ff */
[----:B------:R-:W-:Y:S01]  /*01d0*/  ULDC.64 UR40, c[0x0][0x208] ;  /* 0x0000820000287ab9 */ /* 0x000fe20000000a00 */
[----:B------:R-:W-:Y:S01]  /*01e0*/  ISETP.NE.U32.AND P2, PT, RZ, UR4, PT ;  /* 0x00000004ff007c0c */ /* 0x000fe2000bf45070 */
[----:B------:R-:W-:Y:S01]  /*01f0*/  IMAD.MOV.U32 R2, RZ, RZ, R4 ;  /* 0x000000ffff027224 */ /* 0x000fe200078e0004 */
[----:B------:R-:W-:Y:S02]  /*0200*/  LOP3.LUT R3, R3, 0xfffffffc, RZ, 0xc0, !PT ;  /* 0xfffffffc03037812 */ /* 0x000fe400078ec0ff */
[----:B------:R-:W-:Y:S02]  /*0210*/  ISETP.NE.AND.EX P3, PT, RZ, UR5, PT, P2 ;  /* 0x00000005ff007c0c */ /* 0x000fe4000bf65320 */
[----:B------:R-:W-:Y:S01]  /*0220*/  PRMT R6, RZ, 0x7610, R6 ;  /* 0x00007610ff067816 */ /* 0x000fe20000000006 */
[----:B------:R-:W-:-:S02]  /*0230*/  IMAD.IADD R0, R0, 0x1, -R3 ;  /* 0x0000000100007824 */ /* 0x000fc400078e0a03 */
[----:B------:R-:W-:-:S08]  /*0240*/  IMAD.MOV.U32 R3, RZ, RZ, R5 ;  /* 0x000000ffff037224 */ /* 0x000fd000078e0005 */
[----:B------:R-:W-:Y:S05]  /*0250*/  @P3 BRA `(.L_x_2) ;  /* 0x0000000000303947 */ /* 0x000fea0003800000 */
[----:B------:R-:W-:Y:S02]  /*0260*/  ULDC.64 UR6, c[0x0][0x588] ;  /* 0x0001620000067ab9 */ /* 0x000fe40000000a00 */
[----:B------:R-:W-:-:S04]  /*0270*/  ISETP.NE.U32.AND P0, PT, RZ, UR6, PT ;  /* 0x00000006ff007c0c */ /* 0x000fc8000bf05070 */
[----:B------:R-:W-:-:S13]  /*0280*/  ISETP.NE.AND.EX P0, PT, RZ, UR7, PT, P0 ;  /* 0x00000007ff007c0c */ /* 0x000fda000bf05300 */
[----:B------:R-:W-:Y:S05]  /*0290*/  @!P0 BRA `(.L_x_3) ;  /* 0x0000000000108947 */ /* 0x000fea0003800000 */
[----:B------:R-:W2:Y:S02]  /*02a0*/  LDG.E R6, desc[UR40][R2.64] ;  /* 0x0000002802067981 */ /* 0x000ea4000c1e1900 */
[----:B--2---:R-:W-:Y:S01]  /*02b0*/  FSETP.NEU.AND P1, PT, R6, RZ, PT ;  /* 0x000000ff0600720b */ /* 0x004fe20003f2d000 */
[----:B------:R-:W-:Y:S01]  /*02c0*/  IMAD.MOV.U32 R6, RZ, RZ, 0x1 ;  /* 0x00000001ff067424 */ /* 0x000fe200078e00ff */
[----:B------:R-:W-:Y:S11]  /*02d0*/  BRA `(.L_x_2) ;  /* 0x0000000000107947 */ /* 0x000ff60003800000 */
.L_x_3:
[----:B------:R-:W-:Y:S01]  /*02e0*/  ULDC UR6, c[0x0][0x580] ;  /* 0x0001600000067ab9 */ /* 0x000fe20000000800 */
[----:B------:R-:W-:Y:S01]  /*02f0*/  IMAD.MOV.U32 R6, RZ, RZ, 0x1 ;  /* 0x00000001ff067424 */ /* 0x000fe200078e00ff */
[----:B------:R-:W-:Y:S02]  /*0300*/  FSETP.NEU.AND P1, PT, RZ, UR6, PT ;  /* 0x00000006ff007c0b */ /* 0x000fe4000bf2d000 */
[----:B------:R-:W-:-:S11]  /*0310*/  CS2R R2, SRZ ;  /* 0x0000000000027805 */ /* 0x000fd6000001ff00 */
.L_x_2:
[----:B------:R-:W-:Y:S02]  /*0320*/  ISETP.NE.U32.AND P4, PT, R2, RZ, PT ;  /* 0x000000ff0200720c */ /* 0x000fe40003f85070 */
[----:B------:R-:W-:Y:S02]  /*0330*/  ISETP.NE.AND.EX P5, PT, RZ, UR5, PT, P2 ;  /* 0x00000005ff007c0c */ /* 0x000fe4000bfa5320 */
[----:B------:R-:W-:Y:S02]  /*0340*/  ISETP.NE.AND.EX P2, PT, R3, RZ, PT, P4 ;  /* 0x000000ff0300720c */ /* 0x000fe40003f45340 */
[----:B------:R-:W-:-:S11]  /*0350*/  PLOP3.LUT P0, PT, PT, PT, PT, 0x8, 0x0 ;  /* 0x000000000000781c */ /* 0x000fd60003f0e170 */
[----:B------:R-:W-:Y:S05]  /*0360*/  @P2 BRA P5, `(.L_x_4) ;  /* 0x0000000000342947 */ /* 0x000fea0002800000 */
[----:B------:R-:W-:-:S04]  /*0370*/  ISETP.NE.U32.AND P0, PT, RZ, UR4, PT ;  /* 0x00000004ff007c0c */ /* 0x000fc8000bf05070 */
[----:B------:R-:W-:-:S13]  /*0380*/  ISETP.NE.AND.EX P0, PT, RZ, UR5, PT, P0 ;  /* 0x00000005ff007c0c */ /* 0x000fda000bf05300 */
[----:B------:R-:W-:Y:S05]  /*0390*/  @!P0 BRA `(.L_x_5) ;  /* 0x0000000000248947 */ /* 0x000fea0003800000 */
[----:B------:R-:W-:Y:S02]  /*03a0*/  PRMT R6, R6, 0x9910, RZ ;  /* 0x0000991006067816 */ /* 0x000fe400000000ff */
[----:B------:R-:W-:Y:S02]  /*03b0*/  ISETP.NE.U32.AND P0, PT, R2, RZ, PT ;  /* 0x000000ff0200720c */ /* 0x000fe40003f05070 */
[----:B------:R-:W-:Y:S02]  /*03c0*/  ISETP.NE.AND P2, PT, R6, RZ, PT ;  /* 0x000000ff0600720c */ /* 0x000fe40003f45270 */
[----:B------:R-:W-:Y:S02]  /*03d0*/  ISETP.NE.AND.EX P0, PT, R3, RZ, PT, P0 ;  /* 0x000000ff0300720c */ /* 0x000fe40003f05300 */
[----:B------:R-:W-:-:S09]  /*03e0*/  SEL R2, RZ, 0xffffffff, P1 ;  /* 0xffffffffff027807 */ /* 0x000fd20000800000 */
[----:B------:R-:W-:-:S04]  /*03f0*/  @!P2 SEL R2, RZ, 0xffffffff, P0 ;  /* 0xffffffffff02a807 */ /* 0x000fc80000000000 */
[----:B------:R-:W-:-:S04]  /*0400*/  LOP3.LUT R2, R2, 0x1, RZ, 0xc0, !PT ;  /* 0x0000000102027812 */ /* 0x000fc800078ec0ff */
[----:B------:R-:W-:Y:S01]  /*0410*/  ISETP.EQ.U32.AND P0, PT, R2, 0x1, PT ;  /* 0x000000010200780c */ /* 0x000fe20003f02070 */
[----:B------:R-:W-:-:S12]  /*0420*/  BRA `(.L_x_4) ;  /* 0x0000000000047947 */ /* 0x000fd80003800000 */
.L_x_5:
[----:B------:R-:W-:-:S13]  /*0430*/  PLOP3.LUT P0, PT, P1, PT, PT, 0x8, 0x0 ;  /* 0x000000000000781c */ /* 0x000fda0000f0e170 */
.L_x_4:
[----:B------:R-:W1:Y:S02]  /*0440*/  SHFL.IDX PT, R2, R8, RZ, 0x1f ;  /* 0x00001fff08027589 */ /* 0x000e6400000e0000 */
[----:B-1----:R-:W-:-:S13]  /*0450*/  ISETP.NE.AND P1, PT, R2, RZ, PT ;  /* 0x000000ff0200720c */ /* 0x002fda0003f25270 */
[----:B------:R-:W-:Y:S05]  /*0460*/  @P1 BRA `(.L_x_6) ;  /* 0x0000000000581947 */ /* 0x000fea0003800000 */
[----:B------:R-:W1:Y:S01]  /*0470*/  S2UR UR8, SR_CgaCtaId ;  /* 0x00000000000879c3 */ /* 0x000e620000008800 */
[----:B------:R-:W-:Y:S01]  /*0480*/  UMOV UR4, 0x400 ;  /* 0x0000040000047882 */ /* 0x000fe20000000000 */
[----:B------:R-:W-:Y:S01]  /*0490*/  UMOV UR5, 0x1 ;  /* 0x0000000100057882 */ /* 0x000fe20000000000 */
[----:B------:R-:W-:Y:S01]  /*04a0*/  UMOV UR6, 0x4 ;  /* 0x0000000400067882 */ /* 0x000fe20000000000 */
[----:B------:R-:W-:Y:S01]  /*04b0*/  ELECT P1, URZ, PT ;  /* 0x00000000003f782f */ /* 0x000fe20003820000 */
[----:B------:R-:W-:-:S04]  /*04c0*/  UIADD3 UR6, -UR6, 0x100000, URZ ;  /* 0x0010000006067890 */ /* 0x000fc8000fffe13f */
[----:B------:R-:W-:Y:S02]  /*04d0*/  USHF.L.U32 UR7, UR6, 0xb, URZ ;  /* 0x0000000b06077899 */ /* 0x000fe4000800063f */
[----:B------:R-:W-:Y:S02]  /*04e0*/  USHF.L.U32 UR6, UR6, 0x1, URZ ;  /* 0x0000000106067899 */ /* 0x000fe4000800063f */
[----:B-1----:R-:W-:Y:S02]  /*04f0*/  ULEA UR8, UR8, UR4, 0x18 ;  /* 0x0000000408087291 */ /* 0x002fe4000f8ec03f */
[----:B------:R-:W-:-:S04]  /*0500*/  UIADD3 UR4, -UR5, 0x100000, URZ ;  /* 0x0010000005047890 */ /* 0x000fc8000fffe13f */
[----:B------:R-:W-:Y:S02]  /*0510*/  USHF.L.U32 UR5, UR4, 0xb, URZ ;  /* 0x0000000b04057899 */ /* 0x000fe4000800063f */
[----:B------:R-:W-:Y:S01]  /*0520*/  USHF.L.U32 UR4, UR4, 0x1, URZ ;  /* 0x0000000104047899 */ /* 0x000fe2000800063f */
[----:B------:R-:W1:Y:S11]  /*0530*/  FENCE.VIEW.ASYNC.S ;  /* 0x00000000000073c6 */ /* 0x000e760000000000 */
[----:B-1----:R1:W2:Y:S01]  /*0540*/  SYNCS.EXCH.64 URZ, [UR8], UR4 ;  /* 0x00000004083f75b2 */ /* 0x0022a20008000100 */
[----:B------:R1:W3:Y:S01]  /*0550*/  SYNCS.EXCH.64 URZ, [UR8+0x20], UR6 ;  /* 0x00002006083f75b2 */ /* 0x0002e20008000100 */
[----:B------:R1:W4:Y:S01]  /*0560*/  SYNCS.EXCH.64 URZ, [UR8+0x8], UR4 ;  /* 0x00000804083f75b2 */ /* 0x0003220008000100 */
[----:B------:R1:W1:Y:S01]  /*0570*/  SYNCS.EXCH.64 URZ, [UR8+0x28], UR6 ;  /* 0x00002806083f75b2 */ /* 0x0002620008000100 */
[----:B------:R1:W1:Y:S01]  /*0580*/  SYNCS.EXCH.64 URZ, [UR8+0x10], UR4 ;  /* 0x00001004083f75b2 */ /* 0x0002620008000100 */
[----:B------:R1:W1:Y:S01]  /*0590*/  SYNCS.EXCH.64 URZ, [UR8+0x30], UR6 ;  /* 0x00003006083f75b2 */ /* 0x0002620008000100 */
[----:B------:R1:W1:Y:S01]  /*05a0*/  SYNCS.EXCH.64 URZ, [UR8+0x18], UR4 ;  /* 0x00001804083f75b2 */ /* 0x0002620008000100 */
[----:B------:R1:W1:Y:S01]  /*05b0*/  SYNCS.EXCH.64 URZ, [UR8+0x38], UR6 ;  /* 0x00003806083f75b2 */ /* 0x0002620008000100 */
[----:B------:R-:W-:Y:S01]  /*05c0*/  NOP ;  /* 0x0000000000007918 */ /* 0x000fe20000000000 */
.L_x_6:
[----:B------:R-:W5:Y:S01]  /*05d0*/  SHFL.IDX PT, R3, R8, RZ, 0x1f ;  /* 0x00001fff08037589 */ /* 0x000f6200000e0000 */
[----:B------:R-:W1:Y:S01]  /*05e0*/  S2UR UR9, SR_CTAID.X ;  /* 0x00000000000979c3 */ /* 0x000e620000002500 */
[----:B------:R-:W-:Y:S01]  /*05f0*/  NOP ;  /* 0x0000000000007918 */ /* 0x000fe20000000000 */
[----:B-----5:R-:W-:Y:S02]  /*0600*/  ISETP.NE.AND P1, PT, R3, RZ, PT ;  /* 0x000000ff0300720c */ /* 0x020fe40003f25270 */
[----:B------:R-:W-:-:S04]  /*0610*/  SHF.R.S32.HI R3, RZ, 0x1f, R18 ;  /* 0x0000001fff037819 */ /* 0x000fc80000011412 */
[----:B------:R-:W-:-:S07]  /*0620*/  LEA.HI R3, R3, R18, RZ, 0x7 ;  /* 0x0000001203037211 */ /* 0x000fce00078f38ff */
[----:B-1----:R-:W-:Y:S05]  /*0630*/  @P1 BRA `(.L_x_7) ;  /* 0x0000000000581947 */ /* 0x002fea0003800000 */
[----:B------:R-:W1:Y:S01]  /*0640*/  S2UR UR5, SR_CgaCtaId ;  /* 0x00000000000579c3 */ /* 0x000e620000008800 */
[----:B------:R-:W-:Y:S01]  /*0650*/  UMOV UR4, 0x400 ;  /* 0x0000040000047882 */ /* 0x000fe20000000000 */
[----:B------:R-:W-:Y:S01]  /*0660*/  UMOV UR6, 0x20 ;  /* 0x0000002000067882 */ /* 0x000fe20000000000 */
[----:B------:R-:W-:Y:S01]  /*0670*/  UMOV UR7, 0x100 ;  /* 0x0000010000077882 */ /* 0x000fe20000000000 */
[----:B------:R-:W-:Y:S01]  /*0680*/  ELECT P1, URZ, PT ;  /* 0x00000000003f782f */ /* 0x000fe20003820000 */
[----:B-1----:R-:W-:Y:S02]  /*0690*/  ULEA UR8, UR5, UR4, 0x18 ;  /* 0x0000000405087291 */ /* 0x002fe4000f8ec03f */
[----:B------:R-:W-:-:S04]  /*06a0*/  UIADD3 UR4, -UR6, 0x100000, URZ ;  /* 0x0010000006047890 */ /* 0x000fc8000fffe13f */
[----:B------:R-:W-:Y:S02]  /*06b0*/  USHF.L.U32 UR5, UR4, 0xb, URZ ;  /* 0x0000000b04057899 */ /* 0x000fe4000800063f */
[----:B------:R-:W-:Y:S02]  /*06c0*/  USHF.L.U32 UR4, UR4, 0x1, URZ ;  /* 0x0000000104047899 */ /* 0x000fe4000800063f */
[----:B------:R-:W-:-:S04]  /*06d0*/  UIADD3 UR6, -UR7, 0x100000, URZ ;  /* 0x0010000007067890 */ /* 0x000fc8000fffe13f */
[----:B------:R-:W-:Y:S02]  /*06e0*/  USHF.L.U32 UR7, UR6, 0xb, URZ ;  /* 0x0000000b06077899 */ /* 0x000fe4000800063f */
[----:B------:R-:W-:Y:S01]  /*06f0*/  USHF.L.U32 UR6, UR6, 0x1, URZ ;  /* 0x0000000106067899 */ /* 0x000fe2000800063f */
[----:B------:R-:W1:Y:S03]  /*0700*/  FENCE.VIEW.ASYNC.S ;  /* 0x00000000000073c6 */ /* 0x000e660000000000 */
[----:B-1----:R1:W1:Y:S08]  /*0710*/  SYNCS.EXCH.64 URZ, [UR8+0x40], UR4 ;  /* 0x00004004083f75b2 */ /* 0x0022700008000100 */
[----:B------:R1:W1:Y:S01]  /*0720*/  SYNCS.EXCH.64 URZ, [UR8+0x60], UR6 ;  /* 0x00006006083f75b2 */ /* 0x0002620008000100 */
[----:B------:R1:W1:Y:S01]  /*0730*/  SYNCS.EXCH.64 URZ, [UR8+0x48], UR4 ;  /* 0x00004804083f75b2 */ /* 0x0002620008000100 */
[----:B------:R1:W1:Y:S01]  /*0740*/  SYNCS.EXCH.64 URZ, [UR8+0x68], UR6 ;  /* 0x00006806083f75b2 */ /* 0x0002620008000100 */
[----:B------:R1:W1:Y:S01]  /*0750*/  SYNCS.EXCH.64 URZ, [UR8+0x50], UR4 ;  /* 0x00005004083f75b2 */ /* 0x0002620008000100 */
[----:B------:R1:W1:Y:S01]  /*0760*/  SYNCS.EXCH.64 URZ, [UR8+0x70], UR6 ;  /* 0x00007006083f75b2 */ /* 0x0002620008000100 */
[----:B------:R1:W1:Y:S01]  /*0770*/  SYNCS.EXCH.64 URZ, [UR8+0x58], UR4 ;  /* 0x00005804083f75b2 */ /* 0x0002620008000100 */
[----:B------:R1:W1:Y:S01]  /*0780*/  SYNCS.EXCH.64 URZ, [UR8+0x78], UR6 ;  /* 0x00007806083f75b2 */ /* 0x0002620008000100 */
[----:B------:R-:W-:Y:S01]  /*0790*/  NOP ;  /* 0x0000000000007918 */ /* 0x000fe20000000000 */
.L_x_7:
[----:B------:R-:W-:Y:S01]  /*07a0*/  LOP3.LUT R3, R3, 0xffffff80, RZ, 0xc0, !PT ;  /* 0xffffff8003037812 */ /* 0x000fe200078ec0ff */
[----:B------:R-:W5:Y:S01]  /*07b0*/  S2R R6, SR_CTAID.Y ;  /* 0x0000000000067919 */ /* 0x000f620000002600 */
[----:B------:R-:W-:Y:S01]  /*07c0*/  SHF.R.S32.HI R11, RZ, 0x1f, R2 ;  /* 0x0000001fff0b7819 */ /* 0x000fe20000011402 */
[----:B-1----:R-:W-:Y:S01]  /*07d0*/  ULDC UR4, c[0x0][0x150] ;  /* 0x0000540000047ab9 */ /* 0x002fe20000000800 */
[----:B------:R-:W-:Y:S01]  /*07e0*/  I2FP.F32.U32 R13, UR9 ;  /* 0x00000009000d7c45 */ /* 0x000fe20008201000 */
[----:B------:R-:W-:Y:S01]  /*07f0*/  IMAD.IADD R10, R18, 0x1, -R3 ;  /* 0x00000001120a7824 */ /* 0x000fe200078e0a03 */
[----:B------:R1:W2:Y:S01]  /*0800*/  SHFL.IDX PT, R12, R8, RZ, 0x1f ;  /* 0x00001fff080c7589 */ /* 0x0002a200000e0000 */
[----:B------:R-:W-:Y:S01]  /*0810*/  LEA.HI R11, R11, R2, RZ, 0x2 ;  /* 0x000000020b0b7211 */ /* 0x000fe200078f10ff */
[----:B------:R-:W3:Y:S01]  /*0820*/  LDC R14, c[0x0][0x144] ;  /* 0x00005100ff0e7b82 */ /* 0x000ee20000000800 */
[----:B------:R-:W-:Y:S01]  /*0830*/  FMUL R13, R13, UR4 ;  /* 0x000000040d0d7c20 */ /* 0x000fe20008400000 */
[----:B------:R-:W-:-:S02]  /*0840*/  SHF.R.S32.HI R3, RZ, 0x1f, R10 ;  /* 0x0000001fff037819 */ /* 0x000fc4000001140a */
[----:B------:R-:W-:Y:S02]  /*0850*/  ELECT P1, URZ, PT ;  /* 0x00000000003f782f */ /* 0x000fe40003820000 */
[----:B------:R-:W-:Y:S01]  /*0860*/  LOP3.LUT R11, R11, 0x3ffffffc, RZ, 0xc0, !PT ;  /* 0x3ffffffc0b0b7812 */ /* 0x000fe200078ec0ff */
[----:B------:R-:W-:Y:S01]  /*0870*/  ULDC UR4, c[0x0][0x154] ;  /* 0x0000550000047ab9 */ /* 0x000fe20000000800 */
[----:B------:R-:W-:Y:S01]  /*0880*/  LEA.HI R3, R3, R10, RZ, 0x3 ;  /* 0x0000000a03037211 */ /* 0x000fe200078f18ff */
[----:B------:R-:W4:Y:S01]  /*0890*/  F2I.U32.TRUNC.NTZ R13, R13 ;  /* 0x0000000d000d7305 */ /* 0x000f22000020f000 */
[----:B------:R-:W-:Y:S01]  /*08a0*/  ISETP.NE.AND P4, PT, R0, RZ, PT ;  /* 0x000000ff0000720c */ /* 0x000fe20003f85270 */
[----:B------:R-:W-:Y:S01]  /*08b0*/  IMAD.IADD R11, R2, 0x1, -R11 ;  /* 0x00000001020b7824 */ /* 0x000fe200078e0a0b */
[--C-:B------:R-:W-:Y:S01]  /*08c0*/  SHF.R.S32.HI R9, RZ, 0x3, R3.reuse ;  /* 0x00000003ff097819 */ /* 0x100fe20000011403 */
[----:B------:R-:W-:Y:S01]  /*08d0*/  IMAD.MOV.U32 R88, RZ, RZ, 0x1 ;  /* 0x00000001ff587424 */ /* 0x000fe200078e00ff */
[----:B-1----:R-:W-:Y:S01]  /*08e0*/  SHF.R.S32.HI R8, RZ, 0x1f, R3 ;  /* 0x0000001fff087819 */ /* 0x002fe20000011403 */
[----:B------:R-:W-:Y:S01]  /*08f0*/  NOP ;  /* 0x0000000000007918 */ /* 0x000fe20000000000 */
[----:B------:R-:W-:-:S02]  /*0900*/  ISETP.EQ.OR P2, PT, R0, 0x3, !P4 ;  /* 0x000000030000780c */ /* 0x000fc40006742670 */
[----:B------:R-:W-:Y:S02]  /*0910*/  LEA.HI R8, R8, R9, RZ, 0x2 ;  /* 0x0000000908087211 */ /* 0x000fe400078f10ff */
[----:B------:R-:W-:Y:S02]  /*0920*/  ISETP.EQ.AND P2, PT, R7, RZ, P2 ;  /* 0x000000ff0700720c */ /* 0x000fe40001742270 */
[----:B------:R-:W-:Y:S02]  /*0930*/  LOP3.LUT R8, R8, 0xfffffffc, RZ, 0xc0, !PT ;  /* 0xfffffffc08087812 */ /* 0x000fe400078ec0ff */
[----:B--2---:R-:W-:Y:S01]  /*0940*/  ISETP.NE.OR P1, PT, R12, RZ, !P1 ;  /* 0x000000ff0c00720c */ /* 0x004fe20004f25670 */
[----:B----4-:R-:W-:Y:S01]  /*0950*/  IMAD.MOV R15, RZ, RZ, -R13 ;  /* 0x000000ffff0f7224 */ /* 0x010fe200078e0a0d */
[----:B------:R-:W-:Y:S01]  /*0960*/  SEL R22, RZ, 0x1, !P2 ;  /* 0x00000001ff167807 */ /* 0x000fe20005000000 */
[----:B------:R-:W-:Y:S01]  /*0970*/  IMAD.IADD R8, R9, 0x1, -R8 ;  /* 0x0000000109087824 */ /* 0x000fe200078e0a08 */
[----:B-----5:R-:W-:Y:S01]  /*0980*/  I2FP.F32.U32 R3, R6 ;  /* 0x0000000600037245 */ /* 0x020fe20000201000 */
[----:B------:R-:W1:Y:S02]  /*0990*/  LDC R9, c[0x0][0x148] ;  /* 0x00005200ff097b82 */ /* 0x000e640000000800 */
[----:B------:R-:W-:-:S02]  /*09a0*/  IMAD R8, R11, 0x4, R8 ;  /* 0x000000040b087824 */ /* 0x000fc400078e0208 */
[----:B------:R-:W-:Y:S01]  /*09b0*/  FMUL R12, R3, UR4 ;  /* 0x00000004030c7c20 */ /* 0x000fe20008400000 */
[----:B---3--:R-:W-:Y:S01]  /*09c0*/  IMAD R3, R14, R15, UR9 ;  /* 0x000000090e037e24 */ /* 0x008fe2000f8e020f */
[----:B------:R-:W-:Y:S01]  /*09d0*/  UMOV UR4, 0x20 ;  /* 0x0000002000047882 */ /* 0x000fe20000000000 */
[----:B------:R-:W-:Y:S01]  /*09e0*/  LEA.HI R2, R8, R8, RZ, 0x1 ;  /* 0x0000000808027211 */ /* 0x000fe200078f08ff */
[----:B------:R-:W-:Y:S01]  /*09f0*/  VOTEU.ALL UP0, P1 ;  /* 0x00000000003f7886 */ /* 0x000fe20000800000 */
[----:B------:R-:W2:Y:S01]  /*0a00*/  LDC R13, c[0x0][0x140] ;  /* 0x00005000ff0d7b82 */ /* 0x000ea20000000800 */
[----:B------:R-:W3:Y:S01]  /*0a10*/  F2I.U32.TRUNC.NTZ R12, R12 ;  /* 0x0000000c000c7305 */ /* 0x000ee2000020f000 */
[----:B------:R-:W-:Y:S01]  /*0a20*/  LOP3.LUT R11, R2, 0xfffffffe, RZ, 0xc0, !PT ;  /* 0xfffffffe020b7812 */ /* 0x000fe200078ec0ff */
[----:B------:R-:W-:Y:S01]  /*0a30*/  IMAD.SHL.U32 R89, R8, 0x4, RZ ;  /* 0x0000000408597824 */ /* 0x000fe200078e00ff */
[----:B------:R-:W-:Y:S01]  /*0a40*/  @!UP0 UMOV UR6, 0x400 ;  /* 0x0000040000068882 */ /* 0x000fe20000000000 */
[----:B------:R-:W-:-:S04]  /*0a50*/  @!UP0 UIADD3 UR4, -UR4, 0x100000, URZ ;  /* 0x0010000004048890 */ /* 0x000fc8000fffe13f */
[----:B------:R-:W-:Y:S02]  /*0a60*/  @!UP0 USHF.L.U32 UR5, UR4, 0xb, URZ ;  /* 0x0000000b04058899 */ /* 0x000fe4000800063f */
[----:B------:R-:W-:Y:S01]  /*0a70*/  @!UP0 USHF.L.U32 UR4, UR4, 0x1, URZ ;  /* 0x0000000104048899 */ /* 0x000fe2000800063f */
[C---:B------:R-:W-:Y:S01]  /*0a80*/  IMAD.IADD R2, R8.reuse, 0x1, -R11 ;  /* 0x0000000108027824 */ /* 0x040fe200078e0a0b */
[----:B------:R-:W4:Y:S01]  /*0a90*/  @!UP0 S2UR UR7, SR_CgaCtaId ;  /* 0x00000000000789c3 */ /* 0x000f220000008800 */
[----:B------:R-:W-:Y:S01]  /*0aa0*/  LOP3.LUT R89, R8, 0xc, R89, 0x78, !PT ;  /* 0x0000000c08597812 */ /* 0x000fe200078e7859 */
[----:B------:R-:W-:Y:S01]  /*0ab0*/  VOTEU.ALL UP1, P1 ;  /* 0x00000000003f7886 */ /* 0x000fe20000820000 */
[----:B------:R-:W-:Y:S01]  /*0ac0*/  VIADD R8, R7, 0xffffffff ;  /* 0xffffffff07087836 */ /* 0x000fe20000000000 */
[----:B------:R-:W-:Y:S01]  /*0ad0*/  ISETP.NE.AND P5, PT, R2, R3, PT ;  /* 0x000000030200720c */ /* 0x000fe20003fa5270 */
[----:B---3--:R-:W-:-:S04]  /*0ae0*/  IMAD.MOV R23, RZ, RZ, -R12 ;  /* 0x000000ffff177224 */ /* 0x008fc800078e0a0c */
[----:B-1----:R-:W-:Y:S01]  /*0af0*/  IMAD R11, R9, R23, R6 ;  /* 0x00000017090b7224 */ /* 0x002fe200078e0206 */
[----:B--2---:R-:W-:-:S07]  /*0b00*/  ISETP.EQ.U32.AND P2, PT, R13, 0x1, PT ;  /* 0x000000010d00780c */ /* 0x004fce0003f42070 */
[----:B------:R-:W-:-:S04]  /*0b10*/  @P5 LEA.HI R2, R89, R89, RZ, 0x1 ;  /* 0x0000005959025211 */ /* 0x000fc800078f08ff */
[----:B------:R-:W-:Y:S01]  /*0b20*/  @P5 SHF.R.S32.HI R2, RZ, 0x1, R2 ;  /* 0x00000001ff025819 */ /* 0x000fe20000011402 */
[----:B----4-:R-:W-:-:S03]  /*0b30*/  @!UP0 ULEA UR6, UR7, UR6, 0x18 ;  /* 0x0000000607068291 */ /* 0x010fc6000f8ec03f */
[----:B------:R-:W-:Y:S01]  /*0b40*/  @P5 ISETP.NE.AND P6, PT, R2, R11, PT ;  /* 0x0000000b0200520c */ /* 0x000fe20003fc5270 */
[----:B------:R-:W-:Y:S01]  /*0b50*/  VOTEU.ALL UP0, P1 ;  /* 0x00000000003f7886 */ /* 0x000fe20000800000 */
[----:B------:R-:W-:Y:S02]  /*0b60*/  LOP3.LUT P1, RZ, R10, 0x7, RZ, 0xc0, !PT ;  /* 0x000000070aff7812 */ /* 0x000fe4000782c0ff */
[----:B------:R-:W-:Y:S02]  /*0b70*/  @P5 SEL R88, RZ, 0x1, P6 ;  /* 0x00000001ff585807 */ /* 0x000fe40003000000 */
[----:B------:R-:W-:Y:S02]  /*0b80*/  ISETP.NE.AND P5, PT, R7, RZ, PT ;  /* 0x000000ff0700720c */ /* 0x000fe40003fa5270 */
[----:B------:R-:W-:Y:S02]  /*0b90*/  ISETP.LT.U32.AND P1, PT, R89, 0x2, !P1 ;  /* 0x000000025900780c */ /* 0x000fe40004f21070 */
[----:B------:R-:W-:Y:S01]  /*0ba0*/  ISETP.EQ.AND P6, PT, R0, 0x2, !P5 ;  /* 0x000000020000780c */ /* 0x000fe20006fc2270 */
[----:B------:R-:W1:Y:S02]  /*0bb0*/  FENCE.VIEW.ASYNC.S ;  /* 0x00000000000073c6 */ /* 0x000e640000000000 */
[----:B-1----:R1:W2:Y:S01]  /*0bc0*/  @!UP0 SYNCS.EXCH.64 URZ, [UR6+0x80], UR4 ;  /* 0x00008004063f85b2 */ /* 0x0022a20008000100 */
[----:B------:R-:W-:-:S02]  /*0bd0*/  SEL R11, RZ, 0x1, !P1 ;  /* 0x00000001ff0b7807 */ /* 0x000fc40004800000 */
[----:B------:R-:W-:Y:S02]  /*0be0*/  ISETP.GE.U32.AND P1, PT, R8, 0x2, PT ;  /* 0x000000020800780c */ /* 0x000fe40003f26070 */
[----:B------:R-:W-:Y:S02]  /*0bf0*/  SEL R19, RZ, 0x1, !P6 ;  /* 0x00000001ff137807 */ /* 0x000fe40007000000 */
[----:B------:R-:W-:Y:S02]  /*0c00*/  LOP3.LUT R88, R88, R11, RZ, 0xc0, !PT ;  /* 0x0000000b58587212 */ /* 0x000fe400078ec0ff */
[----:B------:R-:W-:Y:S02]  /*0c10*/  SEL R19, R19, 0x2, P1 ;  /* 0x0000000213137807 */ /* 0x000fe40000800000 */
[----:B------:R-:W-:Y:S01]  /*0c20*/  SEL R22, R22, 0x2, P1 ;  /* 0x0000000216167807 */ /* 0x000fe20000800000 */
[----:B------:R1:W3:Y:S01]  /*0c30*/  @!UP1 SYNCS.EXCH.64 URZ, [UR6+0x88], UR4 ;  /* 0x00008804063f95b2 */ /* 0x0002e20008000100 */
[----:B------:R-:W-:Y:S01]  /*0c40*/  NOP ;  /* 0x0000000000007918 */ /* 0x000fe20000000000 */
[----:B------:R-:W-:Y:S05]  /*0c50*/  @!P2 BRA `(.L_x_8) ;  /* 0x000000000008a947 */ /* 0x000fea0003800000 */
[----:B--23--:R-:W-:Y:S01]  /*0c60*/  UCGABAR_ARV ;  /* 0x00000000000079c7 */ /* 0x00cfe20008000000 */
[----:B------:R-:W-:Y:S05]  /*0c70*/  BRA `(.L_x_9) ;  /* 0x0000000000047947 */ /* 0x000fea0003800000 */
.L_x_8:
[----:B--23--:R-:W-:Y:S01]  /*0c80*/  NOP ;  /* 0x0000000000007918 */ /* 0x00cfe20000000000 */
.L_x_9:
[----:B------:R-:W2:Y:S01]  /*0c90*/  LDC R2, c[0x0][0x904] ;  /* 0x00024100ff027b82 */ /* 0x000ea20000000800 */
[----:B------:R-:W-:Y:S02]  /*0ca0*/  IMAD.U32 R10, RZ, RZ, UR9 ;  /* 0x00000009ff0a7e24 */ /* 0x000fe4000f8e00ff */
[----:B------:R-:W-:Y:S01]  /*0cb0*/  IMAD.MOV.U32 R11, RZ, RZ, RZ ;  /* 0x000000ffff0b7224 */ /* 0x000fe200078e00ff */
[----:B--2---:R-:W-:-:S04]  /*0cc0*/  ISETP.NE.AND P1, PT, R2, 0x1, PT ;  /* 0x000000010200780c */ /* 0x004fc80003f25270 */
[----:B------:R-:W-:-:S09]  /*0cd0*/  P2R R7, PR, RZ, 0x2 ;  /* 0x00000002ff077803 */ /* 0x000fd20000000000 */
[----:B------:R-:W2:Y:S01]  /*0ce0*/  @P1 LDC R17, c[0x0][0x10] ;  /* 0x00000400ff111b82 */ /* 0x000ea20000000800 */
[----:B------:R-:W-:Y:S01]  /*0cf0*/  @P1 IMAD.MOV.U32 R7, RZ, RZ, RZ ;  /* 0x000000ffff071224 */ /* 0x000fe200078e00ff */
[----:B------:R-:W-:-:S06]  /*0d00*/  @P1 MOV R15, RZ ;  /* 0x000000ff000f1202 */ /* 0x000fcc0000000f00 */
[----:B------:R-:W3:Y:S01]  /*0d10*/  @!P1 LDC R13, c[0x0][0xc] ;  /* 0x00000300ff0d9b82 */ /* 0x000ee20000000800 */
[----:B-1----:R-:W-:Y:S01]  /*0d20*/  ULDC UR4, c[0x0][0xc] ;  /* 0x0000030000047ab9 */ /* 0x002fe20000000800 */
[----:B------:R-:W-:Y:S01]  /*0d30*/  ULDC UR5, c[0x0][0x10] ;  /* 0x0000040000057ab9 */ /* 0x000fe20000000800 */
[----:B------:R-:W-:Y:S01]  /*0d40*/  ULDC UR6, c[0x0][0x14] ;  /* 0x0000050000067ab9 */ /* 0x000fe20000000800 */
[----:B------:R-:W-:-:S04]  /*0d50*/  UIMAD.WIDE.U32 UR4, UR4, UR5, URZ ;  /* 0x00000005040472a5 */ /* 0x000fc8000f8e003f */
[----:B------:R-:W-:Y:S02]  /*0d60*/  UIMAD.WIDE.U32 UR38, UR4, UR6, URZ ;  /* 0x00000006042672a5 */ /* 0x000fe4000f8e003f */
[----:B------:R-:W-:-:S04]  /*0d70*/  UIMAD UR37, UR5, UR6, URZ ;  /* 0x00000006052572a4 */ /* 0x000fc8000f8e023f */
[----:B------:R-:W-:Y:S01]  /*0d80*/  UIADD3 UR37, UR39, UR37, URZ ;  /* 0x0000002527257290 */ /* 0x000fe2000fffe03f */
[----:B--2---:R-:W-:-:S04]  /*0d90*/  @P1 IMAD.WIDE.U32 R16, R17, UR9, R6 ;  /* 0x0000000911101c25 */ /* 0x004fc8000f8e0006 */
[----:B------:R-:W-:Y:S02]  /*0da0*/  @P1 IMAD.IADD R17, R17, 0x1, R15 ;  /* 0x0000000111111824 */ /* 0x000fe400078e020f */
[----:B---3--:R-:W-:-:S04]  /*0db0*/  @!P1 IMAD.WIDE.U32 R10, R6, R13, R10 ;  /* 0x0000000d060a9225 */ /* 0x008fc800078e000a */
[----:B------:R-:W-:Y:S02]  /*0dc0*/  @!P1 IMAD.MOV.U32 R16, RZ, RZ, R10 ;  /* 0x000000ffff109224 */ /* 0x000fe400078e000a */
[----:B------:R-:W-:Y:S01]  /*0dd0*/  @!P1 IMAD.MOV.U32 R17, RZ, RZ, R11 ;  /* 0x000000ffff119224 */ /* 0x000fe200078e000b */
[----:B------:R-:W-:Y:S06]  /*0de0*/  @!P2 BRA `(.L_x_10) ;  /* 0x00000000000ca947 */ /* 0x000fec0003800000 */
[----:B------:R-:W-:Y:S01]  /*0df0*/  UCGABAR_WAIT ;  /* 0x0000000000007dc7 */ /* 0x000fe20008000000 */
[----:B------:R-:W-:Y:S01]  /*0e00*/  CCTL.IVALL ;  /* 0x00000000ff00798f */ /* 0x000fe20002000000 */
[----:B------:R-:W-:Y:S05]  /*0e10*/  BRA `(.L_x_11) ;  /* 0x0000000000047947 */ /* 0x000fea0003800000 */
.L_x_10:
[----:B------:R-:W-:Y:S06]  /*0e20*/  BAR.SYNC.DEFER_BLOCKING 0x0 ;  /* 0x0000000000007b1d */ /* 0x000fec0000010000 */
.L_x_11:
[----:B------:R-:W1:Y:S01]  /*0e30*/  S2UR UR36, SR_CgaCtaId ;  /* 0x00000000002479c3 */ /* 0x000e620000008800 */
[----:B------:R-:W-:Y:S04]  /*0e40*/  BSSY B6, `(.L_x_12) ;  /* 0x0000760000067945 */ /* 0x000fe80003800000 */
[----:B------:R-:W-:Y:S05]  /*0e50*/  @!P5 BRA `(.L_x_13) ;  /* 0x0000004c008cd947 */ /* 0x000fea0003800000 */
[----:B------:R-:W-:-:S13]  /*0e60*/  ISETP.GT.U32.AND P0, PT, R8, 0x1, PT ;  /* 0x000000010800780c */ /* 0x000fda0003f04070 */
[----:B------:R-:W-:Y:S05]  /*0e70*/  @P0 BRA `(.L_x_14) ;  /* 0x0000007400700947 */ /* 0x000fea0003800000 */
[----:B------:R-:W-:Y:S01]  /*0e80*/  ULDC.64 UR4, c[0x0][0x8f8] ;  /* 0x00023e0000047ab9 */ /* 0x000fe20000000a00 */
[----:B------:R-:W-:Y:S01]  /*0e90*/  UMOV UR47, 0xffffffff ;  /* 0xffffffff002f7882 */ /* 0x000fe20000000000 */
[----:B------:R-:W-:Y:S01]  /*0ea0*/  ISETP.GE.U32.AND P0, PT, R16, UR4, PT ;  /* 0x0000000410007c0c */ /* 0x000fe2000bf06070 */
[----:B------:R-:W-:Y:S01]  /*0eb0*/  IMAD.MOV.U32 R97, RZ, RZ, -0x1 ;  /* 0xffffffffff617424 */ /* 0x000fe200078e00ff */
[----:B------:R-:W-:Y:S01]  /*0ec0*/  PRMT R90, RZ, 0x7610, R90 ;  /* 0x00007610ff5a7816 */ /* 0x000fe2000000005a */
[----:B------:R-:W-:Y:S01]  /*0ed0*/  IMAD.MOV.U32 R99, RZ, RZ, -0x1 ;  /* 0xffffffffff637424 */ /* 0x000fe200078e00ff */
[----:B------:R-:W-:Y:S02]  /*0ee0*/  ISETP.GE.U32.AND.EX P0, PT, R17, UR5, PT, P0 ;  /* 0x0000000511007c0c */ /* 0x000fe4000bf06100 */
[----:B------:R-:W-:-:S11]  /*0ef0*/  PRMT R0, RZ, 0x7610, R0 ;  /* 0x00007610ff007816 */ /* 0x000fd60000000000 */
[----:B------:R-:W-:Y:S05]  /*0f00*/  @P0 BRA `(.L_x_15) ;  /* 0x00000004002c0947 */ /* 0x000fea0003800000 */
[----:B------:R-:W2:Y:S01]  /*0f10*/  LDC.64 R20, c[0x0][0x8d0] ;  /* 0x00023400ff147b82 */ /* 0x000ea20000000a00 */
[----:B------:R-:W-:Y:S02]  /*0f20*/  IMAD.MOV.U32 R4, RZ, RZ, R16 ;  /* 0x000000ffff047224 */ /* 0x000fe400078e0010 */
[----:B------:R-:W-:-:S05]  /*0f30*/  IMAD.MOV.U32 R5, RZ, RZ, R17 ;  /* 0x000000ffff057224 */ /* 0x000fca00078e0011 */
[----:B------:R-:W3:Y:S08]  /*0f40*/  LDC R0, c[0x0][0x8d8] ;  /* 0x00023600ff007b82 */ /* 0x000ef00000000800 */
[----:B------:R-:W4:Y:S01]  /*0f50*/  LDC.64 R24, c[0x0][0x8c8] ;  /* 0x00023200ff187b82 */ /* 0x000f220000000a00 */
[----:B--2---:R-:W-:-:S04]  /*0f60*/  ISETP.NE.U32.AND P0, PT, R20, RZ, PT ;  /* 0x000000ff1400720c */ /* 0x004fc80003f05070 */
[----:B------:R-:W-:-:S13]  /*0f70*/  ISETP.NE.AND.EX P0, PT, R21, RZ, PT, P0 ;  /* 0x000000ff1500720c */ /* 0x000fda0003f05300 */
[----:B---34-:R-:W-:Y:S05]  /*0f80*/  @!P0 BRA `(.L_x_16) ;  /* 0x0000000000288947 */ /* 0x018fea0003800000 */
[----:B------:R-:W2:Y:S02]  /*0f90*/  LDC R13, c[0x0][0x8dc] ;  /* 0x00023700ff0d7b82 */ /* 0x000ea40000000800 */
[----:B--2---:R-:W-:-:S05]  /*0fa0*/  IADD3 R13, P0, R16, R13, RZ ;  /* 0x0000000d100d7210 */ /* 0x004fca0007f1e0ff */
[----:B------:R-:W-:-:S04]  /*0fb0*/  IMAD.X R15, RZ, RZ, R17, P0 ;  /* 0x000000ffff0f7224 */ /* 0x000fc800000e0611 */
[----:B------:R-:W-:-:S04]  /*0fc0*/  IMAD.WIDE.U32 R4, R15, R20, RZ ;  /* 0x000000140f047225 */ /* 0x000fc800078e00ff */
[----:B------:R-:W-:-:S04]  /*0fd0*/  IMAD.WIDE.U32 R10, P0, R13, R21, R4 ;  /* 0x000000150d0a7225 */ /* 0x000fc80007800004 */
[----:B------:R-:W-:-:S04]  /*0fe0*/  IMAD.WIDE.U32 R4, R13, R20, RZ ;  /* 0x000000140d047225 */ /* 0x000fc800078e00ff */
[----:B------:R-:W-:Y:S01]  /*0ff0*/  IMAD.X R13, RZ, RZ, RZ, P0 ;  /* 0x000000ffff0d7224 */ /* 0x000fe200000e06ff */
[----:B------:R-:W-:Y:S01]  /*1000*/  IADD3 RZ, P0, R5, R10, RZ ;  /* 0x0000000a05ff7210 */ /* 0x000fe20007f1e0ff */
[----:B------:R-:W-:-:S04]  /*1010*/  IMAD.MOV.U32 R12, RZ, RZ, R11 ;  /* 0x000000ffff0c7224 */ /* 0x000fc800078e000b */
[----:B------:R-:W-:-:S08]  /*1020*/  IMAD.WIDE.U32.X R4, R15, R21, R12, P0 ;  /* 0x000000150f047225 */ /* 0x000fd000000e040c */
.L_x_16:
[----:B------:R-:W2:Y:S01]  /*1030*/  LDC.64 R26, c[0x0][0x8e8] ;  /* 0x00023a00ff1a7b82 */ /* 0x000ea20000000a00 */
[-CC-:B------:R-:W-:Y:S01]  /*1040*/  SHF.R.U64 R29, R4, R0.reuse, R5.reuse ;  /* 0x00000000041d7219 */ /* 0x180fe20000001205 */
[----:B------:R-:W-:Y:S01]  /*1050*/  IMAD R28, R9, R23, R6 ;  /* 0x00000017091c7224 */ /* 0x000fe200078e0206 */
[----:B------:R-:W-:Y:S01]  /*1060*/  SHF.R.U32.HI R0, RZ, R0, R5 ;  /* 0x00000000ff007219 */ /* 0x000fe20000011605 */
[----:B------:R-:W-:Y:S01]  /*1070*/  IMAD.MOV.U32 R30, RZ, RZ, 0x1 ;  /* 0x00000001ff1e7424 */ /* 0x000fe200078e00ff */
[----:B------:R-:W-:-:S03]  /*1080*/  IADD3 R7, P0, RZ, -R29, RZ ;  /* 0x8000001dff077210 */ /* 0x000fc60007f1e0ff */
[----:B------:R-:W3:Y:S02]  /*1090*/  LDC R8, c[0x0][0x8c0] ;  /* 0x00023000ff087b82 */ /* 0x000ee40000000800 */
[----:B------:R-:W-:-:S04]  /*10a0*/  IMAD.X R5, RZ, RZ, ~R0, P0 ;  /* 0x000000ffff057224 */ /* 0x000fc800000e0e00 */
[-C--:B------:R-:W-:Y:S02]  /*10b0*/  IMAD R0, R5, R24.reuse, RZ ;  /* 0x0000001805007224 */ /* 0x080fe400078e02ff */
[----:B------:R-:W4:Y:S01]  /*10c0*/  LDC R11, c[0x0][0x8b0] ;  /* 0x00022c00ff0b7b82 */ /* 0x000f220000000800 */
[----:B------:R-:W-:-:S04]  /*10d0*/  IMAD.WIDE.U32 R4, R7, R24, R16 ;  /* 0x0000001807047225 */ /* 0x000fc800078e0010 */
[----:B------:R-:W-:Y:S02]  /*10e0*/  IMAD R7, R7, R25, R0 ;  /* 0x0000001907077224 */ /* 0x000fe400078e0200 */
[----:B------:R-:W-:Y:S01]  /*10f0*/  IMAD.MOV.U32 R0, RZ, RZ, -0x1 ;  /* 0xffffffffff007424 */ /* 0x000fe200078e00ff */
[----:B------:R-:W5:Y:S01]  /*1100*/  LDC R21, c[0x0][0x900] ;  /* 0x00024000ff157b82 */ /* 0x000f620000000800 */
[----:B------:R-:W-:Y:S01]  /*1110*/  IMAD.IADD R5, R5, 0x1, R7 ;  /* 0x0000000105057824 */ /* 0x000fe200078e0207 */
[----:B--2---:R-:W-:-:S04]  /*1120*/  ISETP.NE.U32.AND P0, PT, R26, RZ, PT ;  /* 0x000000ff1a00720c */ /* 0x004fc80003f05070 */
[----:B------:R-:W-:Y:S02]  /*1130*/  ISETP.NE.AND.EX P0, PT, R27, RZ, PT, P0 ;  /* 0x000000ff1b00720c */ /* 0x000fe40003f05300 */
[----:B------:R-:W2:Y:S01]  /*1140*/  LDC R15, c[0x0][0x8a8] ;  /* 0x00022a00ff0f7b82 */ /* 0x000ea20000000800 */
[-CC-:B---3--:R-:W-:Y:S02]  /*1150*/  SHF.R.U64 R13, R4, R8.reuse, R5.reuse ;  /* 0x00000008040d7219 */ /* 0x188fe40000001205 */
[----:B------:R-:W-:-:S05]  /*1160*/  SHF.R.U32.HI R4, RZ, R8, R5 ;  /* 0x00000008ff047219 */ /* 0x000fca0000011605 */
[----:B------:R-:W3:Y:S01]  /*1170*/  LDC R12, c[0x0][0x8f0] ;  /* 0x00023c00ff0c7b82 */ /* 0x000ee20000000800 */
[-CC-:B----4-:R-:W-:Y:S02]  /*1180*/  SHF.R.U64 R25, R13, R11.reuse, R4.reuse ;  /* 0x0000000b0d197219 */ /* 0x190fe40000001204 */
[----:B------:R-:W-:-:S05]  /*1190*/  SHF.R.U32.HI R4, RZ, R11, R4 ;  /* 0x0000000bff047219 */ /* 0x000fca0000011604 */
[----:B------:R-:W4:Y:S01]  /*11a0*/  LDC R14, c[0x0][0x8e0] ;  /* 0x00023800ff0e7b82 */ /* 0x000f220000000800 */
[-CC-:B-----5:R-:W-:Y:S02]  /*11b0*/  SHF.R.U64 R24, R25, R21.reuse, R4.reuse ;  /* 0x0000001519187219 */ /* 0x1a0fe40000001204 */
[-C--:B------:R-:W-:Y:S02]  /*11c0*/  SHF.L.U32 R0, R0, R21.reuse, RZ ;  /* 0x0000001500007219 */ /* 0x080fe400000006ff */
[----:B------:R-:W-:Y:S01]  /*11d0*/  SHF.R.U32.HI R5, RZ, R21, R4 ;  /* 0x00000015ff057219 */ /* 0x000fe20000011604 */
[----:B------:R-:W-:Y:S01]  /*11e0*/  IMAD.MOV.U32 R4, RZ, RZ, R24 ;  /* 0x000000ffff047224 */ /* 0x000fe200078e0018 */
[----:B------:R-:W-:Y:S01]  /*11f0*/  LOP3.LUT R10, RZ, R0, RZ, 0x33, !PT ;  /* 0x00000000ff0a7212 */ /* 0x000fe200078e33ff */
[----:B------:R-:W1:Y:S01]  /*1200*/  LDC R20, c[0x0][0x8b8] ;  /* 0x00022e00ff147b82 */ /* 0x000e620000000800 */
[----:B------:R-:W-:Y:S05]  /*1210*/  @!P0 BRA `(.L_x_17) ;  /* 0x0000000000288947 */ /* 0x000fea0003800000 */
[----:B------:R-:W5:Y:S02]  /*1220*/  LDC R9, c[0x0][0x8f4] ;  /* 0x00023d00ff097b82 */ /* 0x000f640000000800 */
[----:B-----5:R-:W-:-:S05]  /*1230*/  IADD3 R9, P0, R24, R9, RZ ;  /* 0x0000000918097210 */ /* 0x020fca0007f1e0ff */
[----:B------:R-:W-:-:S04]  /*1240*/  IMAD.X R11, RZ, RZ, R5, P0 ;  /* 0x000000ffff0b7224 */ /* 0x000fc800000e0605 */
[----:B------:R-:W-:-:S04]  /*1250*/  IMAD.WIDE.U32 R4, R11, R26, RZ ;  /* 0x0000001a0b047225 */ /* 0x000fc800078e00ff */
[----:B------:R-:W-:-:S04]  /*1260*/  IMAD.WIDE.U32 R6, P0, R9, R27, R4 ;  /* 0x0000001b09067225 */ /* 0x000fc80007800004 */
[----:B------:R-:W-:Y:S01]  /*1270*/  IMAD.WIDE.U32 R4, R9, R26, RZ ;  /* 0x0000001a09047225 */ /* 0x000fe200078e00ff */
[----:B------:R-:W-:-:S03]  /*1280*/  MOV R8, R7 ;  /* 0x0000000700087202 */ /* 0x000fc60000000f00 */
[----:B------:R-:W-:Y:S01]  /*1290*/  IMAD.X R9, RZ, RZ, RZ, P0 ;  /* 0x000000ffff097224 */ /* 0x000fe200000e06ff */
[----:B------:R-:W-:-:S05]  /*12a0*/  IADD3 RZ, P0, R5, R6, RZ ;  /* 0x0000000605ff7210 */ /* 0x000fca0007f1e0ff */
[----:B------:R-:W-:-:S08]  /*12b0*/  IMAD.WIDE.U32.X R4, R11, R27, R8, P0 ;  /* 0x0000001b0b047225 */ /* 0x000fd000000e0408 */
.L_x_17:
[----:B---3--:R-:W-:Y:S01]  /*12c0*/  SHF.R.U64 R4, R4, R12, R5 ;  /* 0x0000000c04047219 */ /* 0x008fe20000001205 */
[----:B--2---:R-:W-:Y:S01]  /*12d0*/  VIADD R6, R15, 0xffffffff ;  /* 0xffffffff0f067836 */ /* 0x004fe20000000000 */
[----:B------:R-:W-:Y:S02]  /*12e0*/  SHF.L.U32 R0, R30, R21, RZ ;  /* 0x000000151e007219 */ /* 0x000fe400000006ff */
[----:B------:R-:W-:Y:S01]  /*12f0*/  LOP3.LUT R5, R25, R10, RZ, 0xc0, !PT ;  /* 0x0000000a19057212 */ /* 0x000fe200078ec0ff */
[----:B------:R-:W-:Y:S01]  /*1300*/  IMAD.MOV R7, RZ, RZ, -R4 ;  /* 0x000000ffff077224 */ /* 0x000fe200078e0a04 */
[----:B------:R-:W-:Y:S02]  /*1310*/  SEL R3, R3, R28, !P1 ;  /* 0x0000001c03037207 */ /* 0x000fe40004800000 */
[----:B------:R-:W-:Y:S01]  /*1320*/  LOP3.LUT R6, R13, R6, RZ, 0xc0, !PT ;  /* 0x000000060d067212 */ /* 0x000fe200078ec0ff */
[----:B------:R-:W-:Y:S01]  /*1330*/  IMAD R4, R0, R4, R5 ;  /* 0x0000000400047224 */ /* 0x000fe200078e0205 */
[----:B------:R-:W-:Y:S01]  /*1340*/  R2UR UR47, R29 ;  /* 0x000000001d2f72ca */ /* 0x000fe200000e0000 */
[----:B----4-:R-:W-:-:S02]  /*1350*/  IMAD R0, R7, R14, R24 ;  /* 0x0000000e07007224 */ /* 0x010fc400078e0218 */
[----:B-1----:R-:W-:Y:S02]  /*1360*/  IMAD R3, R4, R20, R3 ;  /* 0x0000001404037224 */ /* 0x002fe400078e0203 */
[----:B------:R-:W-:Y:S02]  /*1370*/  IMAD R0, R0, R15, R6 ;  /* 0x0000000f00007224 */ /* 0x000fe400078e0206 */
[----:B------:R-:W-:-:S03]  /*1380*/  IMAD.MOV.U32 R4, RZ, RZ, 0x1 ;  /* 0x00000001ff047424 */ /* 0x000fc600078e00ff */
[----:B------:R-:W-:Y:S02]  /*1390*/  SEL R99, R0, R3, !P1 ;  /* 0x0000000300637207 */ /* 0x000fe40004800000 */
[----:B------:R-:W-:Y:S02]  /*13a0*/  SEL R97, R3, R0, !P1 ;  /* 0x0000000003617207 */ /* 0x000fe40004800000 */
[----:B------:R-:W-:-:S07]  /*13b0*/  PRMT R0, R4, 0x7610, R0 ;  /* 0x0000761004007816 */ /* 0x000fce0000000000 */
.L_x_15:
[----:B------:R-:W-:-:S08]  /*13c0*/  NOP ;  /* 0x0000000000007918 */ /* 0x000fd00000000000 */
[----:B------:R-:W2:Y:S02]  /*13d0*/  USETMAXREG.TRY_ALLOC.CTAPOOL UP0, 0xe8 ;  /* 0x000000e8000079c8 */ /* 0x000ea40008000600 */
[----:B--2---:R-:W-:-:S13]  /*13e0*/  PLOP3.LUT P0, PT, PT, PT, UP0, 0x80, 0x0 ;  /* 0x000000000000781c */ /* 0x004fda0003f0f008 */
[----:B------:R-:W-:Y:S05]  /*13f0*/  @!P0 BRA `(.L_x_15) ;  /* 0xfffffffc00f08947 */ /* 0x000fea000383ffff */
[----:B------:R-:W-:Y:S02]  /*1400*/  ULDC.64 UR4, c[0x0][0x590] ;  /* 0x0001640000047ab9 */ /* 0x000fe40000000a00 */
[----:B------:R-:W-:Y:S02]  /*1410*/  IMAD.U32 R103, RZ, RZ, UR4 ;  /* 0x00000004ff677e24 */ /* 0x000fe4000f8e00ff */
[----:B------:R-:W-:-:S03]  /*1420*/  IMAD.U32 R105, RZ, RZ, UR5 ;  /* 0x00000005ff697e24 */ /* 0x000fc6000f8e00ff */
[----:B------:R-:W-:-:S04]  /*1430*/  ISETP.NE.U32.AND P0, PT, R103, RZ, PT ;  /* 0x000000ff6700720c */ /* 0x000fc80003f05070 */
[----:B------:R-:W-:-:S13]  /*1440*/  ISETP.NE.AND.EX P0, PT, R105, RZ, PT, P0 ;  /* 0x000000ff6900720c */ /* 0x000fda0003f05300 */
[----:B------:R-:W-:Y:S05]  /*1450*/  @P0 BRA `(.L_x_18) ;  /* 0x00000000002c0947 */ /* 0x000fea0003800000 */
[----:B------:R-:W-:Y:S02]  /*1460*/  ULDC.64 UR4, c[0x0][0x588] ;  /* 0x0001620000047ab9 */ /* 0x000fe40000000a00 */
[----:B------:R-:W-:-:S04]  /*1470*/  ISETP.NE.U32.AND P0, PT, RZ, UR4, PT ;  /* 0x00000004ff007c0c */ /* 0x000fc8000bf05070 */
[----:B------:R-:W-:-:S13]  /*1480*/  ISETP.NE.AND.EX P0, PT, RZ, UR5, PT, P0 ;  /* 0x00000005ff007c0c */ /* 0x000fda000bf05300 */
[----:B------:R-:W-:Y:S05]  /*1490*/  @!P0 BRA `(.L_x_19) ;  /* 0x0000000000108947 */ /* 0x000fea0003800000 */
[----:B------:R-:W2:Y:S02]  /*14a0*/  LDC.64 R92, c[0x0][0x588] ;  /* 0x00016200ff5c7b82 */ /* 0x000ea40000000a00 */
[----:B--2---:R2:W5:Y:S01]  /*14b0*/  LDG.E R92, desc[UR40][R92.64] ;  /* 0x000000285c5c7981 */ /* 0x004562000c1e1900 */
[----:B------:R-:W-:Y:S01]  /*14c0*/  IMAD.MOV.U32 R90, RZ, RZ, 0x1 ;  /* 0x00000001ff5a7424 */ /* 0x000fe200078e00ff */
[----:B------:R-:W-:Y:S06]  /*14d0*/  BRA `(.L_x_18) ;  /* 0x00000000000c7947 */ /* 0x000fec0003800000 */
.L_x_19:
[----:B------:R-:W-:Y:S01]  /*14e0*/  ULDC UR4, c[0x0][0x580] ;  /* 0x0001600000047ab9 */ /* 0x000fe20000000800 */
[----:B------:R-:W-:Y:S02]  /*14f0*/  IMAD.MOV.U32 R90, RZ, RZ, 0x1 ;  /* 0x00000001ff5a7424 */ /* 0x000fe400078e00ff */
[----:B------:R-:W-:-:S07]  /*1500*/  IMAD.U32 R92, RZ, RZ, UR4 ;  /* 0x00000004ff5c7e24 */ /* 0x000fce000f8e00ff */
.L_x_18:
[----:B------:R-:W-:Y:S02]  /*1510*/  ULDC.64 UR4, c[0x0][0x5b0] ;  /* 0x00016c0000047ab9 */ /* 0x000fe40000000a00 */
[----:B------:R-:W-:-:S04]  /*1520*/  ISETP.NE.U32.AND P0, PT, RZ, UR4, PT ;  /* 0x00000004ff007c0c */ /* 0x000fc8000bf05070 */
[----:B------:R-:W-:-:S13]  /*1530*/  ISETP.NE.AND.EX P0, PT, RZ, UR5, PT, P0 ;  /* 0x00000005ff007c0c */ /* 0x000fda000bf05300 */
[----:B------:R-:W-:Y:S05]  /*1540*/  @P0 BRA `(.L_x_20) ;  /* 0x0000000000240947 */ /* 0x000fea0003800000 */
[----:B------:R-:W-:Y:S02]  /*1550*/  ULDC.64 UR4, c[0x0][0x5a8] ;  /* 0x00016a0000047ab9 */ /* 0x000fe40000000a00 */
[----:B------:R-:W-:-:S04]  /*1560*/  ISETP.NE.U32.AND P0, PT, RZ, UR4, PT ;  /* 0x00000004ff007c0c */ /* 0x000fc8000bf05070 */
[----:B------:R-:W-:-:S13]  /*1570*/  ISETP.NE.AND.EX P0, PT, RZ, UR5, PT, P0 ;  /* 0x00000005ff007c0c */ /* 0x000fda000bf05300 */
[----:B------:R-:W-:Y:S05]  /*1580*/  @!P0 BRA `(.L_x_21) ;  /* 0x00000000000c8947 */ /* 0x000fea0003800000 */
[----:B------:R-:W2:Y:S02]  /*1590*/  LDC.64 R4, c[0x0][0x5a8] ;  /* 0x00016a00ff047b82 */ /* 0x000ea40000000a00 */
[----:B--2---:R3:W5:Y:S01]  /*15a0*/  LDG.E R93, desc[UR40][R4.64] ;  /* 0x00000028045d7981 */ /* 0x004762000c1e1900 */
[----:B------:R-:W-:Y:S05]  /*15b0*/  BRA `(.L_x_20) ;  /* 0x0000000000087947 */ /* 0x000fea0003800000 */
.L_x_21:
[----:B------:R-:W-:Y:S02]  /*15c0*/  ULDC UR4, c[0x0][0x5a0] ;  /* 0x0001680000047ab9 */ /* 0x000fe40000000800 */
[----:B--2---:R-:W-:-:S07]  /*15d0*/  IMAD.U32 R93, RZ, RZ, UR4 ;  /* 0x00000004ff5d7e24 */ /* 0x004fce000f8e00ff */
.L_x_20:
[----:B------:R-:W-:Y:S01]  /*15e0*/  LOP3.LUT P1, RZ, R0, 0xff, RZ, 0xc0, !PT ;  /* 0x000000ff00ff7812 */ /* 0x000fe2000782c0ff */
[----:B------:R-:W-:Y:S01]  /*15f0*/  UMOV UR42, URZ ;  /* 0x0000003f002a7c82 */ /* 0x000fe20008000000 */
[----:B------:R-:W-:-:S11]  /*1600*/  PLOP3.LUT P0, PT, PT, PT, PT, 0x80, 0x0 ;  /* 0x000000000000781c */ /* 0x000fd60003f0f070 */
[----:B------:R-:W-:Y:S05]  /*1610*/  @!P1 BRA `(.L_x_22) ;  /* 0x0000004400009947 */ /* 0x000fea0003800000 */
[----:B------:R-:W-:Y:S01]  /*1620*/  ULDC UR4, c[0x0][0x28c] ;  /* 0x0000a30000047ab9 */ /* 0x000fe20000000800 */
[----:B------:R-:W-:Y:S01]  /*1630*/  LOP3.LUT R102, R22, 0x1, RZ, 0xfc, !PT ;  /* 0x0000000116667812 */ /* 0x000fe200078efcff */
[----:B------:R-:W-:Y:S01]  /*1640*/  UIADD3 UR4, UR4, 0x3f, URZ ;  /* 0x0000003f04047890 */ /* 0x000fe2000fffe03f */
[----:B------:R-:W-:Y:S01]  /*1650*/  LOP3.LUT R101, R19, 0x1, RZ, 0xfc, !PT ;  /* 0x0000000113657812 */ /* 0x000fe200078efcff */
[----:B------:R-:W-:Y:S01]  /*1660*/  IMAD.MOV.U32 R91, RZ, RZ, 0x1 ;  /* 0x00000001ff5b7424 */ /* 0x000fe200078e00ff */
[C---:B------:R-:W-:Y:S01]  /*1670*/  PRMT R94, R90.reuse, 0x7610, R94 ;  /* 0x000076105a5e7816 */ /* 0x040fe2000000005e */
[----:B------:R-:W-:Y:S01]  /*1680*/  USHF.R.S32.HI UR5, URZ, 0x1f, UR4 ;  /* 0x0000001f3f057899 */ /* 0x000fe20008011404 */
[----:B-----5:R-:W-:Y:S01]  /*1690*/  IMAD.MOV.U32 R95, RZ, RZ, R92 ;  /* 0x000000ffff5f7224 */ /* 0x020fe200078e005c */
[----:B------:R-:W-:Y:S01]  /*16a0*/  PRMT R96, R90, 0x7610, R96 ;  /* 0x000076105a607816 */ /* 0x000fe20000000060 */
[----:B------:R-:W-:Y:S01]  /*16b0*/  IMAD.MOV.U32 R98, RZ, RZ, R92 ;  /* 0x000000ffff627224 */ /* 0x000fe200078e005c */
[----:B------:R-:W-:Y:S01]  /*16c0*/  ULEA.HI UR5, UR5, UR4, URZ, 0x6 ;  /* 0x0000000405057291 */ /* 0x000fe2000f8f303f */
[----:B------:R-:W-:Y:S01]  /*16d0*/  ULDC.64 UR54, c[0x0][0x198] ;  /* 0x0000660000367ab9 */ /* 0x000fe20000000a00 */
[----:B------:R-:W-:Y:S01]  /*16e0*/  UMOV UR43, URZ ;  /* 0x0000003f002b7c82 */ /* 0x000fe20008000000 */
[----:B------:R-:W-:Y:S01]  /*16f0*/  UMOV UR48, URZ ;  /* 0x0000003f00307c82 */ /* 0x000fe20008000000 */
[----:B------:R-:W-:Y:S01]  /*1700*/  USHF.R.S32.HI UR50, URZ, 0x6, UR5 ;  /* 0x000000063f327899 */ /* 0x000fe20008011405 */
[----:B------:R-:W-:Y:S01]  /*1710*/  UMOV UR49, URZ ;  /* 0x0000003f00317c82 */ /* 0x000fe20008000000 */
[----:B------:R-:W-:-:S10]  /*1720*/  UMOV UR42, URZ ;  /* 0x0000003f002a7c82 */ /* 0x000fd40008000000 */
.L_x_97:
[----:B------:R-:W-:Y:S01]  /*1730*/  LOP3.LUT R0, R18, 0x80, RZ, 0xc0, !PT ;  /* 0x0000008012007812 */ /* 0x000fe200078ec0ff */
[----:B------:R-:W4:Y:S01]  /*1740*/  S2UR UR51, SR_CgaCtaId ;  /* 0x00000000003379c3 */ /* 0x000f220000008800 */
[----:B------:R-:W-:Y:S02]  /*1750*/  UMOV UR52, 0x400 ;  /* 0x0000040000347882 */ /* 0x000fe40000000000 */
[----:B------:R-:W-:-:S06]  /*1760*/  SHF.R.U32.HI R0, RZ, 0x7, R0 ;  /* 0x00000007ff007819 */ /* 0x000fcc0000011600 */
[----:B------:R-:W5:Y:S01]  /*1770*/  SHFL.IDX PT, R0, R0, RZ, 0x1f ;  /* 0x00001fff00007589 */ /* 0x000f6200000e0000 */
[----:B----4-:R-:W-:Y:S01]  /*1780*/  ULEA UR52, UR51, UR52, 0x18 ;  /* 0x0000003433347291 */ /* 0x010fe2000f8ec03f */
[----:B-----5:R-:W-:-:S13]  /*1790*/  R2UR UR4, R0 ;  /* 0x00000000000472ca */ /* 0x020fda00000e0000 */
[----:B------:R-:W-:-:S04]  /*17a0*/  ULEA.HI UR5, UR4, UR4, URZ, 0x1 ;  /* 0x0000000404057291 */ /* 0x000fc8000f8f083f */
[----:B------:R-:W-:-:S04]  /*17b0*/  ULOP3.LUT UR5, UR5, 0x7fffe, URZ, 0xc0, !UPT ;  /* 0x0007fffe05057892 */ /* 0x000fc8000f8ec03f */
[----:B------:R-:W-:-:S03]  /*17c0*/  UIADD3 UR5, UR4, -UR5, URZ ;  /* 0x8000000504057290 */ /* 0x000fc6000fffe03f */
[----:B------:R-:W-:Y:S01]  /*17d0*/  ULDC UR4, c[0x0][0x28c] ;  /* 0x0000a30000047ab9 */ /* 0x000fe20000000800 */
[----:B------:R-:W-:Y:S01]  /*17e0*/  ULEA UR5, UR5, UR52, 0xd ;  /* 0x0000003405057291 */ /* 0x000fe2000f8e683f */
[----:B------:R-:W-:-:S03]  /*17f0*/  ISETP.LT.AND P0, PT, RZ, UR4, PT ;  /* 0x00000004ff007c0c */ /* 0x000fc6000bf01270 */
[----:B------:R-:W-:-:S04]  /*1800*/  UIADD3 UR5, UR5, 0x8400, URZ ;  /* 0x0000840005057890 */ /* 0x000fc8000fffe03f */
[----:B------:R-:W-:-:S04]  /*1810*/  USHF.R.U32.HI UR5, URZ, 0x4, UR5 ;  /* 0x000000043f057899 */ /* 0x000fc80008011605 */
[----:B------:R-:W-:-:S04]  /*1820*/  ULOP3.LUT UR5, UR5, 0x3fff, URZ, 0xc0, !UPT ;  /* 0x00003fff05057892 */ /* 0x000fc8000f8ec03f */
[----:B------:R-:W-:Y:S01]  /*1830*/  ULOP3.LUT UR44, UR5, 0x10000, URZ, 0xfc, !UPT ;  /* 0x00010000052c7892 */ /* 0x000fe2000f8efc3f */
[----:B-1----:R-:W-:Y:S11]  /*1840*/  @P0 BRA `(.L_x_23) ;  /* 0x0000000000400947 */ /* 0x002ff60003800000 */
[----:B------:R-:W-:Y:S01]  /*1850*/  MOV R0, 0x0 ;  /* 0x0000000000007802 */ /* 0x000fe20000000f00 */
[----:B------:R-:W-:Y:S01]  /*1860*/  ULDC.64 UR4, c[0x4][0x70] ;  /* 0x01001c0000047ab9 */ /* 0x000fe20000000a00 */
[----:B------:R-:W-:Y:S01]  /*1870*/  ULDC.64 UR6, c[0x4][0x8] ;  /* 0x0100020000067ab9 */ /* 0x000fe20000000a00 */
[----:B---3--:R-:W-:Y:S01]  /*1880*/  IMAD.U32 R4, RZ, RZ, UR4 ;  /* 0x00000004ff047e24 */ /* 0x008fe2000f8e00ff */
[----:B------:R3:W4:Y:S01]  /*1890*/  LDC.64 R14, c[0x4][R0] ;  /* 0x01000000000e7b82 */ /* 0x0007220000000a00 */
[----:B------:R-:W-:Y:S01]  /*18a0*/  IMAD.U32 R5, RZ, RZ, UR5 ;  /* 0x00000005ff057e24 */ /* 0x000fe2000f8e00ff */
[----:B------:R-:W-:Y:S01]  /*18b0*/  ULDC.64 UR4, c[0x4][0x78] ;  /* 0x01001e0000047ab9 */ /* 0x000fe20000000a00 */
[----:B------:R-:W-:Y:S01]  /*18c0*/  IMAD.U32 R10, RZ, RZ, UR6 ;  /* 0x00000006ff0a7e24 */ /* 0x000fe2000f8e00ff */
[----:B------:R-:W-:Y:S01]  /*18d0*/  MOV R11, UR7 ;  /* 0x00000007000b7c02 */ /* 0x000fe20008000f00 */
[----:B------:R-:W-:Y:S02]  /*18e0*/  IMAD.U32 R6, RZ, RZ, UR4 ;  /* 0x00000004ff067e24 */ /* 0x000fe4000f8e00ff */
[----:B------:R-:W-:-:S02]  /*18f0*/  IMAD.U32 R7, RZ, RZ, UR5 ;  /* 0x00000005ff077e24 */ /* 0x000fc4000f8e00ff */
[----:B------:R-:W-:Y:S02]  /*1900*/  IMAD.MOV.U32 R8, RZ, RZ, 0x1e1 ;  /* 0x000001e1ff087424 */ /* 0x000fe400078e00ff */
[----:B------:R-:W-:Y:S02]  /*1910*/  IMAD.MOV.U32 R12, RZ, RZ, 0x1 ;  /* 0x00000001ff0c7424 */ /* 0x000fe400078e00ff */
[----:B---3--:R-:W-:-:S07]  /*1920*/  IMAD.MOV.U32 R13, RZ, RZ, RZ ;  /* 0x000000ffff0d7224 */ /* 0x008fce00078e00ff */
[----:B------:R-:W-:-:S07]  /*1930*/  LEPC R20, `(.L_x_23) ;  /* 0x000000001014794e */ /* 0x000fce0000000000 */
[----:B-12-4-:R-:W-:Y:S05]  /*1940*/  CALL.ABS.NOINC R14 ;  /* 0x000000000e007343 */ /* 0x016fea0003c00000 */
.L_x_23:
[----:B------:R-:W-:-:S13]  /*1950*/  ISETP.NE.AND P0, PT, R102, 0x3, PT ;  /* 0x000000036600780c */ /* 0x000fda0003f05270 */
[----:B------:R-:W-:Y:S05]  /*1960*/  @!P0 BRA `(.L_x_24) ;  /* 0x0000000000048947 */ /* 0x000fea0003800000 */
[----:B-1----:R-:W-:Y:S01]  /*1970*/  BPT.TRAP 0x1 ;  /* 0x000000040000795c */ /* 0x002fe20000300000 */
.L_x_24:
[----:B------:R-:W-:Y:S02]  /*1980*/  IMAD.U32 R3, RZ, RZ, UR49 ;  /* 0x00000031ff037e24 */ /* 0x000fe4000f8e00ff */
[----:B------:R-:W-:-:S03]  /*1990*/  IMAD.U32 R0, RZ, RZ, UR48 ;  /* 0x00000030ff007e24 */ /* 0x000fc6000f8e00ff */
[----:B------:R-:W-:Y:S02]  /*19a0*/  LEA R3, R3, UR52, 0x3 ;  /* 0x0000003403037c11 */ /* 0x000fe4000f8e18ff */
[----:B------:R-:W-:-:S04]  /*19b0*/  SHF.L.U32 R0, R0, 0x1f, RZ ;  /* 0x0000001f00007819 */ /* 0x000fc800000006ff */
[----:B------:R4:W1:Y:S01]  /*19c0*/  SYNCS.PHASECHK.TRANS64.TRYWAIT P1, [R3+URZ], R0 ;  /* 0x00000000030075a7 */ /* 0x000862000802017f */
[----:B------:R-:W-:Y:S05]  /*19d0*/  @!P0 BRA `(.L_x_25) ;  /* 0x0000000000048947 */ /* 0x000fea0003800000 */
[----:B-1----:R-:W-:Y:S01]  /*19e0*/  BPT.TRAP 0x1 ;  /* 0x000000040000795c */ /* 0x002fe20000300000 */
.L_x_25:
[----:B-1----:R-:W-:Y:S05]  /*19f0*/  @P1 BRA `(.L_x_26) ;  /* 0x0000000000081947 */ /* 0x002fea0003800000 */
[----:B------:R-:W1:Y:S02]  /*1a00*/  SYNCS.PHASECHK.TRANS64.TRYWAIT P1, [R3+URZ], R0 ;  /* 0x00000000030075a7 */ /* 0x000e64000802017f */
[----:B-1----:R-:W-:Y:S05]  /*1a10*/  @!P1 BRA `(.L_x_27) ;  /* 0x0000006800909947 */ /* 0x002fea0003800000 */
.L_x_26:
[----:B------:R-:W-:-:S04]  /*1a20*/  UISETP.LT.AND UP0, UPT, UR50, 0x1, UPT ;  /* 0x000000013200788c */ /* 0x000fc8000bf01270 */
[----:B------:R-:W-:-:S04]  /*1a30*/  USEL UR4, UR50, 0x1, UP0 ;  /* 0x0000000132047887 */ /* 0x000fc80008000000 */
[----:B------:R-:W-:-:S06]  /*1a40*/  UIADD3 UR4, UR50, -UR4, URZ ;  /* 0x8000000432047290 */ /* 0x000fcc000fffe03f */
[----:B----4-:R-:W-:Y:S01]  /*1a50*/  IMAD.U32 R0, RZ, RZ, UR4 ;  /* 0x00000004ff007e24 */ /* 0x010fe2000f8e00ff */
[----:B------:R-:W-:Y:S05]  /*1a60*/  WARPSYNC.ALL ;  /* 0x0000000000007948 */ /* 0x000fea0003800000 */
[----:B------:R-:W-:Y:S01]  /*1a70*/  ISETP.GE.AND P1, PT, R0, 0x1, PT ;  /* 0x000000010000780c */ /* 0x000fe20003f26270 */
[----:B------:R-:W-:Y:S01]  /*1a80*/  UIADD3 UR4, UR52, 0x28400, URZ ;  /* 0x0002840034047890 */ /* 0x000fe2000fffe03f */
[----:B------:R-:W-:Y:S01]  /*1a90*/  WARPGROUP.ARRIVE ;  /* 0x00000000000079c5 */ /* 0x000fe20000000000 */
[----:B------:R-:W-:Y:S02]  /*1aa0*/  ULEA UR10, UR49, UR44, 0xb ;  /* 0x0000002c310a7291 */ /* 0x000fe4000f8e583f */
[----:B------:R-:W-:Y:S01]  /*1ab0*/  USHF.R.U32.HI UR4, URZ, 0x4, UR4 ;  /* 0x000000043f047899 */ /* 0x000fe20008011604 */
[----:B------:R-:W-:Y:S01]  /*1ac0*/  UMOV UR5, 0x40000040 ;  /* 0x4000004000057882 */ /* 0x000fe20000000000 */
[----:B------:R-:W-:-:S02]  /*1ad0*/  UMOV UR7, 0x40000040 ;  /* 0x4000004000077882 */ /* 0x000fc40000000000 */
[----:B------:R-:W-:Y:S02]  /*1ae0*/  ULOP3.LUT UR4, UR4, 0x3fff, URZ, 0xc0, !UPT ;  /* 0x00003fff04047892 */ /* 0x000fe4000f8ec03f */
[----:B------:R-:W-:Y:S02]  /*1af0*/  UIADD3 UR11, UR10, 0x400, URZ ;  /* 0x000004000a0b7890 */ /* 0x000fe4000fffe03f */
[----:B------:R-:W-:-:S03]  /*1b00*/  ULOP3.LUT UR8, UR4, 0x10000, URZ, 0xfc, !UPT ;  /* 0x0001000004087892 */ /* 0x000fc6000f8efc3f */
[----:B------:R-:W-:Y:S01]  /*1b10*/  UMOV UR4, UR10 ;  /* 0x0000000a00047c82 */ /* 0x000fe20008000000 */
[----:B------:R-:W-:-:S07]  /*1b20*/  ULEA UR9, UR49, UR8, 0x9 ;  /* 0x0000000831097291 */ /* 0x000fce000f8e483f */
[----:B------:R-:W-:Y:S02]  /*1b30*/  UMOV UR6, UR9 ;  /* 0x0000000900067c82 */ /* 0x000fe40008000000 */
[----:B------:R-:W-:Y:S01]  /*1b40*/  HGMMA.64x64x16.F32.BF16 R56, gdesc[UR4], RZ, !UPT, gsb0 ;  /* 0x00e00000043879f0 */ /* 0x000fe2000c0018ff */
[----:B------:R-:W-:Y:S01]  /*1b50*/  UMOV UR4, UR11 ;  /* 0x0000000b00047c82 */ /* 0x000fe20008000000 */
[----:B------:R-:W-:Y:S01]  /*1b60*/  UMOV UR5, 0x40000040 ;  /* 0x4000004000057882 */ /* 0x000fe20000000000 */
[----:B------:R-:W-:Y:S01]  /*1b70*/  UIADD3 UR11, UR10, 0x402, URZ ;  /* 0x000004020a0b7890 */ /* 0x000fe2000fffe03f */
[----:B------:R-:W-:Y:S02]  /*1b80*/  WARPGROUP.DEPBAR.LE gsb0, 0x0 ;  /* 0x00008000000079c5 */ /* 0x000fe40000010000 */
[----:B------:R-:W-:-:S06]  /*1b90*/  WARPGROUP.ARRIVE ;  /* 0x00000000000079c5 */ /* 0x000fcc0000000000 */
[----:B------:R-:W-:Y:S01]  /*1ba0*/  HGMMA.64x64x16.F32.BF16 R24, gdesc[UR4], RZ, !UPT, gsb0 ;  /* 0x00e00000041879f0 */ /* 0x000fe2000c0018ff */
[----:B------:R-:W-:Y:S02]  /*1bb0*/  UIADD3 UR4, UR10, 0x2, URZ ;  /* 0x000000020a047890 */ /* 0x000fe4000fffe03f */
[----:B------:R-:W-:Y:S01]  /*1bc0*/  UIADD3 UR6, UR9, 0x2, URZ ;  /* 0x0000000209067890 */ /* 0x000fe2000fffe03f */
[----:B------:R-:W-:Y:S01]  /*1bd0*/  UMOV UR5, 0x40000040 ;  /* 0x4000004000057882 */ /* 0x000fe20000000000 */
[----:B------:R-:W-:Y:S01]  /*1be0*/  UMOV UR7, 0x40000040 ;  /* 0x4000004000077882 */ /* 0x000fe20000000000 */
[----:B------:R-:W-:Y:S02]  /*1bf0*/  WARPGROUP.DEPBAR.LE gsb0, 0x0 ;  /* 0x00008000000079c5 */ /* 0x000fe40000010000 */
[----:B------:R-:W-:-:S06]  /*1c00*/  WARPGROUP.ARRIVE ;  /* 0x00000000000079c5 */ /* 0x000fcc0000000000 */
[----:B------:R-:W-:Y:S01]  /*1c10*/  HGMMA.64x64x16.F32.BF16 R56, gdesc[UR4], R56, gsb0 ;  /* 0x00e00000043879f0 */ /* 0x000fe20008001838 */
[----:B------:R-:W-:Y:S01]  /*1c20*/  UMOV UR4, UR11 ;  /* 0x0000000b00047c82 */ /* 0x000fe20008000000 */
[----:B------:R-:W-:Y:S01]  /*1c30*/  UMOV UR5, 0x40000040 ;  /* 0x4000004000057882 */ /* 0x000fe20000000000 */
[----:B------:R-:W-:Y:S01]  /*1c40*/  UIADD3 UR11, UR10, 0x404, URZ ;  /* 0x000004040a0b7890 */ /* 0x000fe2000fffe03f */
[----:B------:R-:W-:Y:S02]  /*1c50*/  WARPGROUP.DEPBAR.LE gsb0, 0x0 ;  /* 0x00008000000079c5 */ /* 0x000fe40000010000 */
[----:B------:R-:W-:-:S06]  /*1c60*/  WARPGROUP.ARRIVE ;  /* 0x00000000000079c5 */ /* 0x000fcc0000000000 */
[----:B------:R-:W-:Y:S01]  /*1c70*/  HGMMA.64x64x16.F32.BF16 R24, gdesc[UR4], R24, gsb0 ;  /* 0x00e00000041879f0 */ /* 0x000fe20008001818 */
        /* <DEDUP_REMOVED lines=9> */
[----:B------:R-:W-:Y:S02]  /*1d10*/  WARPGROUP.DEPBAR.LE gsb0, 0x0 ;  /* 0x00008000000079c5 */ /* 0x000fe40000010000 */
[----:B------:R-:W-:-:S06]  /*1d20*/  WARPGROUP.ARRIVE ;  /* 0x00000000000079c5 */ /* 0x000fcc0000000000 */
[----:B------:R-:W-:Y:S01]  /*1d30*/  HGMMA.64x64x16.F32.BF16 R24, gdesc[UR4], R24, gsb0 ;  /* 0x00e00000041879f0 */ /* 0x000fe20008001818 */
[----:B------:R-:W-:Y:S02]  /*1d40*/  UIADD3 UR4, UR10, 0x6, URZ ;  /* 0x000000060a047890 */ /* 0x000fe4000fffe03f */
[----:B------:R-:W-:Y:S01]  /*1d50*/  UIADD3 UR6, UR9, 0x6, URZ ;  /* 0x0000000609067890 */ /* 0x000fe2000fffe03f */
[----:B------:R-:W-:Y:S01]  /*1d60*/  UMOV UR5, 0x40000040 ;  /* 0x4000004000057882 */ /* 0x000fe20000000000 */
[----:B------:R-:W-:Y:S01]  /*1d70*/  UMOV UR7, 0x40000040 ;  /* 0x4000004000077882 */ /* 0x000fe20000000000 */
[----:B------:R-:W-:Y:S01]  /*1d80*/  UIADD3 UR10, UR10, 0x406, URZ ;  /* 0x000004060a0a7890 */ /* 0x000fe2000fffe03f */
[----:B------:R-:W-:Y:S02]  /*1d90*/  WARPGROUP.DEPBAR.LE gsb0, 0x0 ;  /* 0x00008000000079c5 */ /* 0x000fe40000010000 */
[----:B------:R-:W-:-:S06]  /*1da0*/  WARPGROUP.ARRIVE ;  /* 0x00000000000079c5 */ /* 0x000fcc0000000000 */
[----:B------:R-:W-:Y:S01]  /*1db0*/  HGMMA.64x64x16.F32.BF16 R56, gdesc[UR4], R56, gsb0 ;  /* 0x00e00000043879f0 */ /* 0x000fe20008001838 */
[----:B------:R-:W-:Y:S01]  /*1dc0*/  UMOV UR4, UR10 ;  /* 0x0000000a00047c82 */ /* 0x000fe20008000000 */
[----:B------:R-:W-:Y:S01]  /*1dd0*/  UMOV UR5, 0x40000040 ;  /* 0x4000004000057882 */ /* 0x000fe20000000000 */
[----:B------:R-:W-:Y:S02]  /*1de0*/  WARPGROUP.DEPBAR.LE gsb0, 0x0 ;  /* 0x00008000000079c5 */ /* 0x000fe40000010000 */
[----:B------:R-:W-:-:S06]  /*1df0*/  WARPGROUP.ARRIVE ;  /* 0x00000000000079c5 */ /* 0x000fcc0000000000 */
[----:B------:R-:W-:Y:S03]  /*1e00*/  HGMMA.64x64x16.F32.BF16 R24, gdesc[UR4], R24, gsb0 ;  /* 0x00e00000041879f0 */ /* 0x000fe60008001818 */
[----:B------:R-:W-:Y:S02]  /*1e10*/  WARPGROUP.DEPBAR.LE gsb0, 0x0 ;  /* 0x00008000000079c5 */ /* 0x000fe40000010000 */
[----:B------:R-:W-:Y:S05]  /*1e20*/  @!P1 BRA `(.L_x_28) ;  /* 0x0000000400709947 */ /* 0x000fea0003800000 */
[----:B------:R-:W-:Y:S02]  /*1e30*/  UIADD3 UR9, UR49, 0x1, URZ ;  /* 0x0000000131097890 */ /* 0x000fe4000fffe03f */
[----:B------:R-:W-:Y:S02]  /*1e40*/  IMAD.U32 R3, RZ, RZ, UR49 ;  /* 0x00000031ff037e24 */ /* 0x000fe4000f8e00ff */
[----:B------:R-:W-:-:S04]  /*1e50*/  UISETP.NE.AND UP0, UPT, UR9, 0x4, UPT ;  /* 0x000000040900788c */ /* 0x000fc8000bf05270 */
[----:B------:R-:W-:Y:S02]  /*1e60*/  USEL UR4, URZ, 0x1, UP0 ;  /* 0x000000013f047887 */ /* 0x000fe40008000000 */
[----:B------:R-:W-:Y:S02]  /*1e70*/  USEL UR9, UR9, URZ, UP0 ;  /* 0x0000003f09097287 */ /* 0x000fe40008000000 */
[----:B------:R-:W-:-:S06]  /*1e80*/  ULOP3.LUT UR4, UR48, UR4, URZ, 0x3c, !UPT ;  /* 0x0000000430047292 */ /* 0x000fcc000f8e3c3f */
[----:B------:R-:W-:-:S07]  /*1e90*/  IMAD.U32 R6, RZ, RZ, UR4 ;  /* 0x00000004ff067e24 */ /* 0x000fce000f8e00ff */
.L_x_35:
[----:B------:R-:W-:Y:S05]  /*1ea0*/  @!P0 BRA `(.L_x_29) ;  /* 0x0000000000048947 */ /* 0x000fea0003800000 */
[----:B------:R-:W-:Y:S01]  /*1eb0*/  BPT.TRAP 0x1 ;  /* 0x000000040000795c */ /* 0x000fe20000300000 */
.L_x_29:
[----:B------:R-:W-:Y:S01]  /*1ec0*/  ULEA UR4, UR9, UR52, 0x3 ;  /* 0x0000003409047291 */ /* 0x000fe2000f8e183f */
[----:B---3--:R-:W-:-:S08]  /*1ed0*/  SHF.L.U32 R4, R6, 0x1f, RZ ;  /* 0x0000001f06047819 */ /* 0x008fd000000006ff */
[----:B------:R1:W3:Y:S01]  /*1ee0*/  SYNCS.PHASECHK.TRANS64.TRYWAIT P1, [UR4], R4 ;  /* 0x00000004ff0075a7 */ /* 0x0002e20008020144 */
[----:B------:R-:W-:Y:S05]  /*1ef0*/  @!P0 BRA `(.L_x_30) ;  /* 0x0000000000048947 */ /* 0x000fea0003800000 */
[----:B------:R-:W-:Y:S01]  /*1f00*/  BPT.TRAP 0x1 ;  /* 0x000000040000795c */ /* 0x000fe20000300000 */
.L_x_30:
[----:B---3--:R-:W-:Y:S05]  /*1f10*/  @P1 BRA `(.L_x_31) ;  /* 0x0000000000081947 */ /* 0x008fea0003800000 */
[----:B------:R-:W3:Y:S02]  /*1f20*/  SYNCS.PHASECHK.TRANS64.TRYWAIT P1, [UR4], R4 ;  /* 0x00000004ff0075a7 */ /* 0x000ee40008020144 */
[----:B---3--:R-:W-:Y:S05]  /*1f30*/  @!P1 BRA `(.L_x_32) ;  /* 0x00000064005c9947 */ /* 0x008fea0003800000 */
.L_x_31:
[----:B------:R-:W-:Y:S01]  /*1f40*/  ULEA UR10, UR9, UR8, 0x9 ;  /* 0x00000008090a7291 */ /* 0x000fe2000f8e483f */
[----:B------:R-:W-:Y:S01]  /*1f50*/  WARPGROUP.ARRIVE ;  /* 0x00000000000079c5 */ /* 0x000fe20000000000 */
[----:B------:R-:W-:Y:S01]  /*1f60*/  ULEA UR11, UR9, UR44, 0xb ;  /* 0x0000002c090b7291 */ /* 0x000fe2000f8e583f */
[----:B------:R-:W-:Y:S01]  /*1f70*/  UMOV UR7, 0x40000040 ;  /* 0x4000004000077882 */ /* 0x000fe20000000000 */
[----:B------:R-:W-:Y:S02]  /*1f80*/  UMOV UR5, 0x40000040 ;  /* 0x4000004000057882 */ /* 0x000fe40000000000 */
[----:B------:R-:W-:Y:S01]  /*1f90*/  UIADD3 UR12, UR11, 0x400, URZ ;  /* 0x000004000b0c7890 */ /* 0x000fe2000fffe03f */
[----:B------:R-:W-:Y:S02]  /*1fa0*/  UMOV UR6, UR10 ;  /* 0x0000000a00067c82 */ /* 0x000fe40008000000 */
[----:B------:R-:W-:Y:S02]  /*1fb0*/  UMOV UR4, UR11 ;  /* 0x0000000b00047c82 */ /* 0x000fe40008000000 */
[----:B------:R-:W-:Y:S01]  /*1fc0*/  HGMMA.64x64x16.F32.BF16 R56, gdesc[UR4], R56, gsb0 ;  /* 0x00e00000043879f0 */ /* 0x000fe20008001838 */
[----:B------:R-:W-:Y:S01]  /*1fd0*/  UMOV UR5, 0x40000040 ;  /* 0x4000004000057882 */ /* 0x000fe20000000000 */
[----:B------:R-:W-:Y:S01]  /*1fe0*/  UMOV UR4, UR12 ;  /* 0x0000000c00047c82 */ /* 0x000fe20008000000 */
[----:B------:R-:W-:Y:S01]  /*1ff0*/  UIADD3 UR12, UR11, 0x402, URZ ;  /* 0x000004020b0c7890 */ /* 0x000fe2000fffe03f */
[----:B------:R-:W-:-:S02]  /*2000*/  WARPGROUP.DEPBAR.LE gsb0, 0x0 ;  /* 0x00008000000079c5 */ /* 0x000fc40000010000 */
        /* <DEDUP_REMOVED lines=42> */
[----:B------:R-:W-:Y:S01]  /*22b0*/  BPT.TRAP 0x1 ;  /* 0x000000040000795c */ /* 0x000fe20000300000 */
.L_x_33:
[----:B------:R-:W-:-:S13]  /*22c0*/  ISETP.NE.AND P1, PT, R88, RZ, PT ;  /* 0x000000ff5800720c */ /* 0x000fda0003f25270 */
[----:B-1-3--:R-:W-:-:S05]  /*22d0*/  @P1 LEA R4, R3, UR52, 0x3 ;  /* 0x0000003403041c11 */ /* 0x00afca000f8e18ff */
[----:B------:R-:W-:-:S05]  /*22e0*/  @P1 VIADD R4, R4, 0x20 ;  /* 0x0000002004041836 */ /* 0x000fca0000000000 */
[----:B------:R-:W-:-:S04]  /*22f0*/  @P1 PRMT R4, R89, 0x654, R4 ;  /* 0x0000065459041816 */ /* 0x000fc80000000004 */
[----:B------:R1:W-:Y:S01]  /*2300*/  @P1 SYNCS.ARRIVE.TRANS64.RED.A1T0 RZ, [R4+URZ], RZ ;  /* 0x000000ff04ff19a7 */ /* 0x0003e2000810043f */
[----:B------:R-:W-:-:S13]  /*2310*/  ISETP.GT.U32.AND P1, PT, R22, 0x1, PT ;  /* 0x000000011600780c */ /* 0x000fda0003f24070 */
[----:B-1----:R-:W-:Y:S05]  /*2320*/  @P1 BRA `(.L_x_34) ;  /* 0x0000000000041947 */ /* 0x002fea0003800000 */
[----:B------:R-:W-:Y:S01]  /*2330*/  BPT.TRAP 0x1 ;  /* 0x000000040000795c */ /* 0x000fe20000300000 */
.L_x_34:
[----:B------:R-:W-:Y:S01]  /*2340*/  UIADD3 UR9, UR9, 0x1, URZ ;  /* 0x0000000109097890 */ /* 0x000fe2000fffe03f */
[C---:B------:R-:W-:Y:S01]  /*2350*/  ISETP.GT.AND P2, PT, R0.reuse, 0x1, PT ;  /* 0x000000010000780c */ /* 0x040fe20003f44270 */
[----:B------:R-:W-:Y:S02]  /*2360*/  VIADD R3, R3, 0x1 ;  /* 0x0000000103037836 */ /* 0x000fe40000000000 */
[----:B------:R-:W-:Y:S01]  /*2370*/  UISETP.NE.AND UP0, UPT, UR9, 0x4, UPT ;  /* 0x000000040900788c */ /* 0x000fe2000bf05270 */
[----:B------:R-:W-:Y:S02]  /*2380*/  VIADD R0, R0, 0xffffffff ;  /* 0xffffffff00007836 */ /* 0x000fe40000000000 */
[C---:B------:R-:W-:Y:S01]  /*2390*/  ISETP.NE.AND P1, PT, R3.reuse, 0x4, PT ;  /* 0x000000040300780c */ /* 0x040fe20003f25270 */
[----:B------:R-:W-:Y:S02]  /*23a0*/  USEL UR4, URZ, 0x1, UP0 ;  /* 0x000000013f047887 */ /* 0x000fe40008000000 */
[----:B------:R-:W-:Y:S01]  /*23b0*/  USEL UR9, UR9, URZ, UP0 ;  /* 0x0000003f09097287 */ /* 0x000fe20008000000 */
[----:B------:R-:W-:-:S03]  /*23c0*/  SEL R3, R3, RZ, P1 ;  /* 0x000000ff03037207 */ /* 0x000fc60000800000 */
[----:B------:R-:W-:Y:S01]  /*23d0*/  LOP3.LUT R6, R6, UR4, RZ, 0x3c, !PT ;  /* 0x0000000406067c12 */ /* 0x000fe2000f8e3cff */
[----:B------:R-:W-:Y:S07]  /*23e0*/  @P2 BRA `(.L_x_35) ;  /* 0xfffffff800ac2947 */ /* 0x000fee000383ffff */
.L_x_28:
[----:B------:R-:W1:Y:S02]  /*23f0*/  LDC R0, c[0x0][0x28c] ;  /* 0x0000a300ff007b82 */ /* 0x000e640000000800 */
[----:B-1----:R-:W-:-:S13]  /*2400*/  ISETP.GE.AND P1, PT, R0, 0x1, PT ;  /* 0x000000010000780c */ /* 0x002fda0003f26270 */
[----:B------:R-:W-:Y:S05]  /*2410*/  @!P1 BRA `(.L_x_36) ;  /* 0x0000000000449947 */ /* 0x000fea0003800000 */
[----:B------:R-:W-:Y:S05]  /*2420*/  @!P0 BRA `(.L_x_37) ;  /* 0x0000000000048947 */ /* 0x000fea0003800000 */
[----:B------:R-:W-:Y:S01]  /*2430*/  BPT.TRAP 0x1 ;  /* 0x000000040000795c */ /* 0x000fe20000300000 */
.L_x_37:
[----:B------:R-:W-:Y:S01]  /*2440*/  ISETP.NE.AND P0, PT, R88, RZ, PT ;  /* 0x000000ff5800720c */ /* 0x000fe20003f05270 */
[----:B------:R-:W-:Y:S01]  /*2450*/  UISETP.LT.AND UP1, UPT, UR50, 0x1, UPT ;  /* 0x000000013200788c */ /* 0x000fe2000bf21270 */
[----:B------:R-:W-:-:S11]  /*2460*/  IMAD.U32 R3, RZ, RZ, UR52 ;  /* 0x00000034ff037e24 */ /* 0x000fd6000f8e00ff */
[----:B------:R-:W-:-:S05]  /*2470*/  VOTEU.ANY UP0, P0 ;  /* 0x00000000003f7886 */ /* 0x000fca0000000100 */
[----:B------:R-:W-:-:S04]  /*2480*/  @UP0 USEL UR4, UR50, 0x1, UP1 ;  /* 0x0000000132040887 */ /* 0x000fc80008800000 */
[----:B------:R-:W-:-:S06]  /*2490*/  @UP0 UIADD3 UR4, UR49, UR50, -UR4 ;  /* 0x0000003231040290 */ /* 0x000fcc000fffe804 */
[----:B------:R-:W-:-:S04]  /*24a0*/  IMAD.U32 R0, RZ, RZ, UR4 ;  /* 0x00000004ff007e24 */ /* 0x000fc8000f8e00ff */
[----:B------:R-:W-:-:S05]  /*24b0*/  @P0 IMAD.SHL.U32 R0, R0, 0x8, RZ ;  /* 0x0000000800000824 */ /* 0x000fca00078e00ff */
[----:B------:R-:W-:-:S04]  /*24c0*/  @P0 LOP3.LUT R0, R0, 0x18, RZ, 0xc0, !PT ;  /* 0x0000001800000812 */ /* 0x000fc800078ec0ff */
[----:B------:R-:W-:-:S04]  /*24d0*/  @P0 IADD3 R0, R3, 0x20, R0 ;  /* 0x0000002003000810 */ /* 0x000fc80007ffe000 */
[----:B------:R-:W-:-:S04]  /*24e0*/  @P0 PRMT R0, R89, 0x654, R0 ;  /* 0x0000065459000816 */ /* 0x000fc80000000000 */
[----:B------:R1:W-:Y:S01]  /*24f0*/  @P0 SYNCS.ARRIVE.TRANS64.RED.A1T0 RZ, [R0+URZ], RZ ;  /* 0x000000ff00ff09a7 */ /* 0x0003e2000810043f */
[----:B------:R-:W-:-:S13]  /*2500*/  ISETP.GT.U32.AND P0, PT, R22, 0x1, PT ;  /* 0x000000011600780c */ /* 0x000fda0003f04070 */
[----:B-1----:R-:W-:Y:S05]  /*2510*/  @P0 BRA `(.L_x_36) ;  /* 0x0000000000040947 */ /* 0x002fea0003800000 */
[----:B------:R-:W-:Y:S01]  /*2520*/  BPT.TRAP 0x1 ;  /* 0x000000040000795c */ /* 0x000fe20000300000 */
.L_x_36:
[----:B------:R-:W-:Y:S01]  /*2530*/  UIADD3 UR4, UR52, 0x200, URZ ;  /* 0x0000020034047890 */ /* 0x000fe2000fffe03f */
[----:B------:R-:W-:Y:S02]  /*2540*/  R2UR UR46, R97 ;  /* 0x00000000612e72ca */ /* 0x000fe400000e0000 */
[----:B------:R-:W-:Y:S01]  /*2550*/  R2UR UR45, R99 ;  /* 0x00000000632d72ca */ /* 0x000fe200000e0000 */
[----:B------:R-:W-:-:S06]  /*2560*/  ULOP3.LUT UP0, URZ, UR4, 0x1bf, URZ, 0xc0, !UPT ;  /* 0x000001bf043f7892 */ /* 0x000fcc000f80c03f */
[----:B------:R-:W-:-:S04]  /*2570*/  PLOP3.LUT P0, PT, PT, PT, UP0, 0x80, 0x0 ;  /* 0x000000000000781c */ /* 0x000fc80003f0f008 */
[----:B------:R-:W-:Y:S02]  /*2580*/  USHF.L.U32 UR46, UR46, 0x8, URZ ;  /* 0x000000082e2e7899 */ /* 0x000fe4000800063f */
[----:B------:R-:W-:-:S07]  /*2590*/  USHF.L.U32 UR45, UR45, 0x6, URZ ;  /* 0x000000062d2d7899 */ /* 0x000fce000800063f */
[----:B------:R-:W-:Y:S05]  /*25a0*/  @!P0 BRA `(.L_x_38) ;  /* 0x00000000007c8947 */ /* 0x000fea0003800000 */
[----:B------:R-:W-:Y:S01]  /*25b0*/  MOV R23, 0x0 ;  /* 0x0000000000177802 */ /* 0x000fe20000000f00 */
[----:B------:R-:W-:Y:S01]  /*25c0*/  ULDC.64 UR4, c[0x4][0x80] ;  /* 0x0100200000047ab9 */ /* 0x000fe20000000a00 */
[----:B------:R-:W-:Y:S01]  /*25d0*/  ULDC.64 UR6, c[0x4][0x10] ;  /* 0x0100040000067ab9 */ /* 0x000fe20000000a00 */
[----:B---3--:R-:W-:Y:S01]  /*25e0*/  IMAD.U32 R4, RZ, RZ, UR4 ;  /* 0x00000004ff047e24 */ /* 0x008fe2000f8e00ff */
[----:B------:R1:W3:Y:S01]  /*25f0*/  LDC.64 R14, c[0x4][R23] ;  /* 0x01000000170e7b82 */ /* 0x0002e20000000a00 */
        /* <DEDUP_REMOVED lines=8> */
[----:B-1----:R-:W-:-:S07]  /*2680*/  IMAD.MOV.U32 R13, RZ, RZ, RZ ;  /* 0x000000ffff0d7224 */ /* 0x002fce00078e00ff */
[----:B------:R-:W-:-:S07]  /*2690*/  LEPC R20, `(.L_x_39) ;  /* 0x000000001014794e */ /* 0x000fce0000000000 */
[----:B--23--:R-:W-:Y:S05]  /*26a0*/  CALL.ABS.NOINC R14 ;  /* 0x000000000e007343 */ /* 0x00cfea0003c00000 */
.L_x_39:
[----:B------:R1:W2:Y:S01]  /*26b0*/  LDC.64 R14, c[0x4][R23] ;  /* 0x01000000170e7b82 */ /* 0x0002a20000000a00 */
[----:B------:R-:W-:Y:S01]  /*26c0*/  ULDC.64 UR4, c[0x4][0x80] ;  /* 0x0100200000047ab9 */ /* 0x000fe20000000a00 */
[----:B------:R-:W-:Y:S01]  /*26d0*/  ULDC.64 UR6, c[0x4][0x10] ;  /* 0x0100040000067ab9 */ /* 0x000fe20000000a00 */
[----:B------:R-:W-:Y:S02]  /*26e0*/  IMAD.U32 R4, RZ, RZ, UR4 ;  /* 0x00000004ff047e24 */ /* 0x000fe4000f8e00ff */
[----:B------:R-:W-:Y:S01]  /*26f0*/  IMAD.U32 R5, RZ, RZ, UR5 ;  /* 0x00000005ff057e24 */ /* 0x000fe2000f8e00ff */
[----:B------:R-:W-:Y:S01]  /*2700*/  ULDC.64 UR4, c[0x4][0x88] ;  /* 0x0100220000047ab9 */ /* 0x000fe20000000a00 */
[----:B------:R-:W-:Y:S02]  /*2710*/  IMAD.U32 R10, RZ, RZ, UR6 ;  /* 0x00000006ff0a7e24 */ /* 0x000fe4000f8e00ff */
[----:B------:R-:W-:Y:S02]  /*2720*/  IMAD.U32 R6, RZ, RZ, UR4 ;  /* 0x00000004ff067e24 */ /* 0x000fe4000f8e00ff */
[----:B------:R-:W-:-:S02]  /*2730*/  IMAD.U32 R7, RZ, RZ, UR5 ;  /* 0x00000005ff077e24 */ /* 0x000fc4000f8e00ff */
[----:B------:R-:W-:Y:S02]  /*2740*/  IMAD.U32 R11, RZ, RZ, UR7 ;  /* 0x00000007ff0b7e24 */ /* 0x000fe4000f8e00ff */
[----:B------:R-:W-:Y:S02]  /*2750*/  IMAD.MOV.U32 R8, RZ, RZ, 0x70 ;  /* 0x00000070ff087424 */ /* 0x000fe400078e00ff */
[----:B------:R-:W-:Y:S02]  /*2760*/  IMAD.MOV.U32 R12, RZ, RZ, 0x1 ;  /* 0x00000001ff0c7424 */ /* 0x000fe400078e00ff */
[----:B-1----:R-:W-:-:S07]  /*2770*/  IMAD.MOV.U32 R13, RZ, RZ, RZ ;  /* 0x000000ffff0d7224 */ /* 0x002fce00078e00ff */
[----:B------:R-:W-:-:S07]  /*2780*/  LEPC R20, `(.L_x_38) ;  /* 0x000000001014794e */ /* 0x000fce0000000000 */
[----:B--2---:R-:W-:Y:S05]  /*2790*/  CALL.ABS.NOINC R14 ;  /* 0x000000000e007343 */ /* 0x004fea0003c00000 */
.L_x_38:
[----:B---3--:R-:W1:Y:S01]  /*27a0*/  LDC R4, c[0x0][0x288] ;  /* 0x0000a200ff047b82 */ /* 0x008e620000000800 */
[----:B------:R-:W-:Y:S01]  /*27b0*/  ULDC.64 UR4, c[0x0][0x590] ;  /* 0x0001640000047ab9 */ /* 0x000fe20000000a00 */
[----:B------:R-:W-:Y:S01]  /*27c0*/  SHF.R.U32.HI R0, RZ, 0x2, R18 ;  /* 0x00000002ff007819 */ /* 0x000fe20000011612 */
[----:B------:R-:W-:Y:S01]  /*27d0*/  IMAD.U32 R103, RZ, RZ, UR4 ;  /* 0x00000004ff677e24 */ /* 0x000fe2000f8e00ff */
[----:B------:R-:W-:Y:S01]  /*27e0*/  LOP3.LUT R6, R18, 0xe0, RZ, 0xc0, !PT ;  /* 0x000000e012067812 */ /* 0x000fe200078ec0ff */
[----:B------:R-:W-:Y:S01]  /*27f0*/  IMAD.U32 R105, RZ, RZ, UR5 ;  /* 0x00000005ff697e24 */ /* 0x000fe2000f8e00ff */
[----:B------:R-:W-:Y:S01]  /*2800*/  LOP3.LUT R7, R0, 0x7, RZ, 0xc0, !PT ;  /* 0x0000000700077812 */ /* 0x000fe200078ec0ff */
[----:B------:R-:W-:Y:S01]  /*2810*/  ULDC UR4, c[0x0][0x284] ;  /* 0x0000a10000047ab9 */ /* 0x000fe20000000800 */
[----:B------:R-:W-:Y:S02]  /*2820*/  ISETP.NE.U32.AND P1, PT, R103, RZ, PT ;  /* 0x000000ff6700720c */ /* 0x000fe40003f25070 */
[----:B------:R-:W-:-:S02]  /*2830*/  LOP3.LUT R3, R18, 0x3, RZ, 0xc0, !PT ;  /* 0x0000000312037812 */ /* 0x000fc400078ec0ff */
[----:B------:R-:W-:Y:S02]  /*2840*/  ISETP.NE.AND.EX P1, PT, R105, RZ, PT, P1 ;  /* 0x000000ff6900720c */ /* 0x000fe40003f25310 */
[----:B------:R-:W-:-:S04]  /*2850*/  SHF.R.U32.HI R0, RZ, 0x1, R6 ;  /* 0x00000001ff007819 */ /* 0x000fc80000011606 */
[----:B------:R-:W-:-:S05]  /*2860*/  IADD3 R0, -R0, UR4, -R7 ;  /* 0x0000000400007c10 */ /* 0x000fca000fffe907 */
[----:B------:R-:W-:Y:S02]  /*2870*/  IMAD R97, R97, -0x100, R0 ;  /* 0xffffff0061617824 */ /* 0x000fe400078e0200 */
[----:B-1----:R-:W-:-:S04]  /*2880*/  IMAD R4, R3, -0x2, R4 ;  /* 0xfffffffe03047824 */ /* 0x002fc800078e0204 */
[----:B------:R-:W-:Y:S01]  /*2890*/  IMAD R99, R99, -0x40, R4 ;  /* 0xffffffc063637824 */ /* 0x000fe200078e0204 */
[----:B------:R-:W-:Y:S06]  /*28a0*/  @!P1 BRA `(.L_x_40) ;  /* 0x0000000000549947 */ /* 0x000fec0003800000 */
[----:B------:R-:W-:Y:S02]  /*28b0*/  ULDC.64 UR4, c[0x0][0x588] ;  /* 0x0001620000047ab9 */ /* 0x000fe40000000a00 */
[----:B------:R-:W-:-:S04]  /*28c0*/  ISETP.NE.U32.AND P0, PT, RZ, UR4, PT ;  /* 0x00000004ff007c0c */ /* 0x000fc8000bf05070 */
[----:B------:R-:W-:-:S13]  /*28d0*/  ISETP.NE.AND.EX P0, PT, RZ, UR5, PT, P0 ;  /* 0x00000005ff007c0c */ /* 0x000fda000bf05300 */
[----:B------:R-:W-:Y:S05]  /*28e0*/  @!P0 BRA `(.L_x_41) ;  /* 0x0000000000288947 */ /* 0x000fea0003800000 */
[----:B------:R-:W1:Y:S01]  /*28f0*/  LDC.64 R4, c[0x0][0x588] ;  /* 0x00016200ff047b82 */ /* 0x000e620000000a00 */
[----:B------:R-:W-:-:S04]  /*2900*/  IMAD R3, R103, UR47, RZ ;  /* 0x0000002f67037c24 */ /* 0x000fc8000f8e02ff */
[----:B-1----:R-:W-:-:S05]  /*2910*/  IMAD.WIDE R4, R3, 0x4, R4 ;  /* 0x0000000403047825 */ /* 0x002fca00078e0204 */
[----:B------:R-:W3:Y:S01]  /*2920*/  LDG.E R92, desc[UR40][R4.64] ;  /* 0x00000028045c7981 */ /* 0x000ee2000c1e1900 */
[----:B------:R-:W-:Y:S01]  /*2930*/  IMAD.MOV.U32 R90, RZ, RZ, 0x1 ;  /* 0x00000001ff5a7424 */ /* 0x000fe200078e00ff */
[----:B------:R-:W-:Y:S01]  /*2940*/  MOV R94, 0x1 ;  /* 0x00000001005e7802 */ /* 0x000fe20000000f00 */
[----:B------:R-:W-:Y:S02]  /*2950*/  IMAD.MOV.U32 R96, RZ, RZ, 0x1 ;  /* 0x00000001ff607424 */ /* 0x000fe400078e00ff */
[--C-:B---3--:R-:W-:Y:S02]  /*2960*/  IMAD.MOV.U32 R95, RZ, RZ, R92.reuse ;  /* 0x000000ffff5f7224 */ /* 0x108fe400078e005c */
[----:B------:R-:W-:Y:S01]  /*2970*/  IMAD.MOV.U32 R98, RZ, RZ, R92 ;  /* 0x000000ffff627224 */ /* 0x000fe200078e005c */
[----:B------:R-:W-:Y:S06]  /*2980*/  BRA `(.L_x_40) ;  /* 0x00000000001c7947 */ /* 0x000fec0003800000 */
.L_x_41:
[----:B------:R-:W-:Y:S01]  /*2990*/  ULDC UR4, c[0x0][0x580] ;  /* 0x0001600000047ab9 */ /* 0x000fe20000000800 */
[----:B------:R-:W-:Y:S02]  /*29a0*/  IMAD.MOV.U32 R90, RZ, RZ, 0x1 ;  /* 0x00000001ff5a7424 */ /* 0x000fe400078e00ff */
[----:B------:R-:W-:Y:S02]  /*29b0*/  IMAD.MOV.U32 R94, RZ, RZ, 0x1 ;  /* 0x00000001ff5e7424 */ /* 0x000fe400078e00ff */
[----:B------:R-:W-:Y:S02]  /*29c0*/  IMAD.MOV.U32 R96, RZ, RZ, 0x1 ;  /* 0x00000001ff607424 */ /* 0x000fe400078e00ff */
[----:B------:R-:W-:Y:S02]  /*29d0*/  IMAD.U32 R92, RZ, RZ, UR4 ;  /* 0x00000004ff5c7e24 */ /* 0x000fe4000f8e00ff */
[----:B------:R-:W-:Y:S02]  /*29e0*/  IMAD.U32 R95, RZ, RZ, UR4 ;  /* 0x00000004ff5f7e24 */ /* 0x000fe4000f8e00ff */
[----:B------:R-:W-:-:S07]  /*29f0*/  IMAD.U32 R98, RZ, RZ, UR4 ;  /* 0x00000004ff627e24 */ /* 0x000fce000f8e00ff */
.L_x_40:
[----:B------:R-:W1:Y:S02]  /*2a00*/  LDC.64 R8, c[0x0][0x5b0] ;  /* 0x00016c00ff087b82 */ /* 0x000e640000000a00 */
[----:B-1----:R-:W-:-:S04]  /*2a10*/  ISETP.NE.U32.AND P0, PT, R8, RZ, PT ;  /* 0x000000ff0800720c */ /* 0x002fc80003f05070 */
[----:B------:R-:W-:-:S13]  /*2a20*/  ISETP.NE.AND.EX P0, PT, R9, RZ, PT, P0 ;  /* 0x000000ff0900720c */ /* 0x000fda0003f05300 */
[----:B------:R-:W-:Y:S05]  /*2a30*/  @!P0 BRA `(.L_x_42) ;  /* 0x00000000002c8947 */ /* 0x000fea0003800000 */
[----:B------:R-:W-:Y:S02]  /*2a40*/  ULDC.64 UR4, c[0x0][0x5a8] ;  /* 0x00016a0000047ab9 */ /* 0x000fe40000000a00 */
[----:B------:R-:W-:-:S04]  /*2a50*/  ISETP.NE.U32.AND P0, PT, RZ, UR4, PT ;  /* 0x00000004ff007c0c */ /* 0x000fc8000bf05070 */
[----:B------:R-:W-:-:S13]  /*2a60*/  ISETP.NE.AND.EX P0, PT, RZ, UR5, PT, P0 ;  /* 0x00000005ff007c0c */ /* 0x000fda000bf05300 */
[----:B------:R-:W-:Y:S05]  /*2a70*/  @!P0 BRA `(.L_x_43) ;  /* 0x0000000000148947 */ /* 0x000fea0003800000 */
[----:B------:R-:W1:Y:S01]  /*2a80*/  LDC.64 R4, c[0x0][0x5a8] ;  /* 0x00016a00ff047b82 */ /* 0x000e620000000a00 */
[----:B------:R-:W-:-:S04]  /*2a90*/  IMAD R3, R8, UR47, RZ ;  /* 0x0000002f08037c24 */ /* 0x000fc8000f8e02ff */
[----:B-1----:R-:W-:-:S05]  /*2aa0*/  IMAD.WIDE R4, R3, 0x4, R4 ;  /* 0x0000000403047825 */ /* 0x002fca00078e0204 */
[----:B--2---:R1:W5:Y:S01]  /*2ab0*/  LDG.E R93, desc[UR40][R4.64] ;  /* 0x00000028045d7981 */ /* 0x004362000c1e1900 */
[----:B------:R-:W-:Y:S05]  /*2ac0*/  BRA `(.L_x_42) ;  /* 0x0000000000087947 */ /* 0x000fea0003800000 */
.L_x_43:
[----:B------:R-:W-:Y:S02]  /*2ad0*/  ULDC UR4, c[0x0][0x5a0] ;  /* 0x0001680000047ab9 */ /* 0x000fe40000000800 */
[----:B--2---:R-:W-:-:S07]  /*2ae0*/  IMAD.U32 R93, RZ, RZ, UR4 ;  /* 0x00000004ff5d7e24 */ /* 0x004fce000f8e00ff */
.L_x_42:
[----:B------:R-:W3:Y:S01]  /*2af0*/  LDC.64 R8, c[0x0][0x5c0] ;  /* 0x00017000ff087b82 */ /* 0x000ee20000000a00 */
[----:B------:R-:W-:Y:S01]  /*2b00*/  ULDC.64 UR4, c[0x0][0x588] ;  /* 0x0001620000047ab9 */ /* 0x000fe20000000a00 */
[----:B------:R-:W-:Y:S02]  /*2b10*/  ISETP.EQ.U32.AND P4, PT, R103, RZ, PT ;  /* 0x000000ff6700720c */ /* 0x000fe40003f82070 */
[----:B------:R-:W-:Y:S02]  /*2b20*/  ISETP.NE.U32.AND P3, PT, RZ, UR4, PT ;  /* 0x00000004ff007c0c */ /* 0x000fe4000bf65070 */
[----:B------:R-:W-:Y:S02]  /*2b30*/  LOP3.LUT P5, RZ, R96, 0xff, RZ, 0xc0, !PT ;  /* 0x000000ff60ff7812 */ /* 0x000fe400078ac0ff */
[----:B------:R-:W4:Y:S01]  /*2b40*/  LDC R14, c[0x0][0x5c8] ;  /* 0x00017200ff0e7b82 */ /* 0x000f220000000800 */
[----:B------:R-:W-:Y:S02]  /*2b50*/  ISETP.NE.AND.EX P3, PT, RZ, UR5, PT, P3 ;  /* 0x00000005ff007c0c */ /* 0x000fe4000bf65330 */
[----:B------:R-:W-:-:S02]  /*2b60*/  FSEL R3, R98, R95, !P5 ;  /* 0x0000005f62037208 */ /* 0x000fc40006800000 */
[----:B------:R-:W-:Y:S02]  /*2b70*/  ISETP.EQ.OR.EX P4, PT, R105, RZ, !P3, P4 ;  /* 0x000000ff6900720c */ /* 0x000fe40005f82740 */
[----:B------:R-:W-:Y:S02]  /*2b80*/  PLOP3.LUT P0, PT, PT, PT, PT, 0x8, 0x0 ;  /* 0x000000000000781c */ /* 0x000fe40003f0e170 */
[----:B------:R-:W-:Y:S02]  /*2b90*/  PLOP3.LUT P3, PT, P3, PT, PT, 0x8, 0x0 ;  /* 0x000000000000781c */ /* 0x000fe40001f6e170 */
[C---:B------:R-:W-:Y:S02]  /*2ba0*/  FSEL R95, R92.reuse, R95, !P1 ;  /* 0x0000005f5c5f7208 */ /* 0x040fe40004800000 */
[----:B------:R-:W-:Y:S02]  /*2bb0*/  FSEL R0, R92, R3, !P1 ;  /* 0x000000035c007208 */ /* 0x000fe40004800000 */
[----:B---3--:R-:W-:-:S04]  /*2bc0*/  ISETP.NE.U32.AND P2, PT, R8, RZ, PT ;  /* 0x000000ff0800720c */ /* 0x008fc80003f45070 */
[----:B------:R-:W-:-:S04]  /*2bd0*/  ISETP.NE.AND.EX P2, PT, R9, RZ, PT, P2 ;  /* 0x000000ff0900720c */ /* 0x000fc80003f45320 */
[----:B----4-:R-:W-:Y:S01]  /*2be0*/  FSEL R14, R14, RZ, !P2 ;  /* 0x000000ff0e0e7208 */ /* 0x010fe20005000000 */
[----:B------:R-:W-:Y:S08]  /*2bf0*/  @!P4 BRA `(.L_x_44) ;  /* 0x00000000003cc947 */ /* 0x000ff00003800000 */
[----:B------:R-:W-:Y:S04]  /*2c00*/  BSSY B0, `(.L_x_44) ;  /* 0x000000e000007945 */ /* 0x000fe80003800000 */
[----:B------:R-:W-:Y:S05]  /*2c10*/  @!P1 BRA `(.L_x_45) ;  /* 0x0000000000249947 */ /* 0x000fea0003800000 */
[----:B------:R-:W-:Y:S02]  /*2c20*/  LOP3.LUT P4, RZ, R94, 0xff, RZ, 0xc0, !PT ;  /* 0x000000ff5eff7812 */ /* 0x000fe4000788c0ff */
[----:B------:R-:W-:Y:S02]  /*2c30*/  PLOP3.LUT P0, PT, P3, PT, PT, 0x80, 0x0 ;  /* 0x000000000000781c */ /* 0x000fe40001f0f070 */
[----:B------:R-:W-:-:S09]  /*2c40*/  PRMT R96, RZ, 0x7610, R96 ;  /* 0x00007610ff607816 */ /* 0x000fd20000000060 */
[----:B------:R-:W-:Y:S05]  /*2c50*/  @!P4 BRA `(.L_x_46) ;  /* 0x000000000020c947 */ /* 0x000fea0003800000 */
[----:B------:R-:W-:Y:S01]  /*2c60*/  FSETP.EQ.AND P0, PT, R92, RZ, PT ;  /* 0x000000ff5c00720b */ /* 0x000fe20003f02000 */
[----:B------:R-:W-:Y:S01]  /*2c70*/  IMAD.MOV.U32 R95, RZ, RZ, R92 ;  /* 0x000000ffff5f7224 */ /* 0x000fe200078e005c */
[----:B------:R-:W-:Y:S01]  /*2c80*/  PRMT R96, R94, 0x7610, R96 ;  /* 0x000076105e607816 */ /* 0x000fe20000000060 */
[----:B------:R-:W-:Y:S01]  /*2c90*/  IMAD.MOV.U32 R0, RZ, RZ, R92 ;  /* 0x000000ffff007224 */ /* 0x000fe200078e005c */
[----:B------:R-:W-:Y:S09]  /*2ca0*/  BRA `(.L_x_46) ;  /* 0x00000000000c7947 */ /* 0x000ff20003800000 */
.L_x_45:
[----:B------:R-:W-:Y:S01]  /*2cb0*/  FSETP.EQ.AND P0, PT, R92, RZ, PT ;  /* 0x000000ff5c00720b */ /* 0x000fe20003f02000 */
[--C-:B------:R-:W-:Y:S02]  /*2cc0*/  IMAD.MOV.U32 R95, RZ, RZ, R92.reuse ;  /* 0x000000ffff5f7224 */ /* 0x100fe400078e005c */
[----:B------:R-:W-:-:S10]  /*2cd0*/  IMAD.MOV.U32 R0, RZ, RZ, R92 ;  /* 0x000000ffff007224 */ /* 0x000fd400078e005c */
.L_x_46:
[----:B------:R-:W-:Y:S05]  /*2ce0*/  BSYNC B0 ;  /* 0x0000000000007941 */ /* 0x000fea0003800000 */
.L_x_44:
[----:B------:R-:W-:Y:S04]  /*2cf0*/  BSSY B0, `(.L_x_47) ;  /* 0x000000f000007945 */ /* 0x000fe80003800000 */
[----:B------:R-:W-:Y:S05]  /*2d00*/  @!P1 BRA `(.L_x_48) ;  /* 0x0000000000289947 */ /* 0x000fea0003800000 */
[----:B------:R-:W-:Y:S02]  /*2d10*/  LOP3.LUT P1, RZ, R90, 0xff, RZ, 0xc0, !PT ;  /* 0x000000ff5aff7812 */ /* 0x000fe4000782c0ff */
[----:B------:R-:W-:Y:S02]  /*2d20*/  PRMT R94, RZ, 0x7610, R94 ;  /* 0x00007610ff5e7816 */ /* 0x000fe4000000005e */
[----:B------:R-:W-:-:S09]  /*2d30*/  PRMT R96, RZ, 0x7610, R96 ;  /* 0x00007610ff607816 */ /* 0x000fd20000000060 */
[----:B------:R-:W-:Y:S05]  /*2d40*/  @!P1 BRA `(.L_x_49) ;  /* 0x0000000000249947 */ /* 0x000fea0003800000 */
[----:B------:R-:W-:Y:S01]  /*2d50*/  FSETP.EQ.AND P3, PT, R92, RZ, PT ;  /* 0x000000ff5c00720b */ /* 0x000fe20003f62000 */
[----:B------:R-:W-:Y:S01]  /*2d60*/  IMAD.MOV.U32 R95, RZ, RZ, R92 ;  /* 0x000000ffff5f7224 */ /* 0x000fe200078e005c */
[C---:B------:R-:W-:Y:S01]  /*2d70*/  PRMT R94, R90.reuse, 0x7610, R94 ;  /* 0x000076105a5e7816 */ /* 0x040fe2000000005e */
[----:B------:R-:W-:Y:S01]  /*2d80*/  IMAD.MOV.U32 R0, RZ, RZ, R92 ;  /* 0x000000ffff007224 */ /* 0x000fe200078e005c */
[----:B------:R-:W-:Y:S01]  /*2d90*/  PRMT R96, R90, 0x7610, R96 ;  /* 0x000076105a607816 */ /* 0x000fe20000000060 */
[----:B------:R-:W-:Y:S08]  /*2da0*/  BRA `(.L_x_49) ;  /* 0x00000000000c7947 */ /* 0x000ff00003800000 */
.L_x_48:
[----:B------:R-:W-:Y:S01]  /*2db0*/  FSETP.EQ.AND P3, PT, R92, RZ, PT ;  /* 0x000000ff5c00720b */ /* 0x000fe20003f62000 */
[----:B------:R-:W-:Y:S01]  /*2dc0*/  IMAD.MOV.U32 R95, RZ, RZ, R92 ;  /* 0x000000ffff5f7224 */ /* 0x000fe200078e005c */
[----:B------:R-:W-:-:S11]  /*2dd0*/  MOV R0, R92 ;  /* 0x0000005c00007202 */ /* 0x000fd60000000f00 */
.L_x_49:
[----:B------:R-:W-:Y:S05]  /*2de0*/  BSYNC B0 ;  /* 0x0000000000007941 */ /* 0x000fea0003800000 */
.L_x_47:
[----:B------:R-:W-:Y:S01]  /*2df0*/  LOP3.LUT R91, R91, 0x1, RZ, 0x3c, !PT ;  /* 0x000000015b5b7812 */ /* 0x000fe200078e3cff */
[--C-:B------:R-:W-:Y:S02]  /*2e00*/  IMAD.MOV.U32 R12, RZ, RZ, R14.reuse ;  /* 0x000000ffff0c7224 */ /* 0x100fe400078e000e */
[--C-:B------:R-:W-:Y:S02]  /*2e10*/  IMAD.MOV.U32 R100, RZ, RZ, R14.reuse ;  /* 0x000000ffff647224 */ /* 0x100fe400078e000e */
[----:B------:R-:W-:Y:S02]  /*2e20*/  IMAD.MOV.U32 R3, RZ, RZ, RZ ;  /* 0x000000ffff037224 */ /* 0x000fe400078e00ff */
[----:B------:R-:W-:Y:S01]  /*2e30*/  IMAD.MOV.U32 R20, RZ, RZ, R14 ;  /* 0x000000ffff147224 */ /* 0x000fe200078e000e */
[----:B------:R-:W-:Y:S06]  /*2e40*/  @!P2 BRA `(.L_x_50) ;  /* 0x000000000080a947 */ /* 0x000fec0003800000 */
[----:B------:R-:W3:Y:S01]  /*2e50*/  LDC.64 R10, c[0x0][0x5d0] ;  /* 0x00017400ff0a7b82 */ /* 0x000ee20000000a00 */
[----:B------:R-:W-:Y:S01]  /*2e60*/  SHF.R.U32.HI R6, RZ, 0x5, R6 ;  /* 0x00000005ff067819 */ /* 0x000fe20000011606 */
[----:B------:R-:W-:Y:S01]  /*2e70*/  USHF.R.S32.HI UR4, URZ, 0x1f, UR47 ;  /* 0x0000001f3f047899 */ /* 0x000fe2000801142f */
[----:B------:R-:W-:-:S03]  /*2e80*/  ISETP.GE.AND P1, PT, R99, 0x1, PT ;  /* 0x000000016300780c */ /* 0x000fc60003f26270 */
[----:B-1----:R-:W-:Y:S01]  /*2e90*/  IMAD.SHL.U32 R4, R6, 0x10, RZ ;  /* 0x0000001006047824 */ /* 0x002fe200078e00ff */
[C---:B------:R-:W-:Y:S02]  /*2ea0*/  ISETP.LT.OR P5, PT, R97.reuse, 0x1, !P1 ;  /* 0x000000016100780c */ /* 0x040fe40004fa1670 */
[----:B------:R-:W-:Y:S02]  /*2eb0*/  ISETP.LT.OR P4, PT, R97, 0x81, !P1 ;  /* 0x000000816100780c */ /* 0x000fe40004f81670 */
[----:B------:R-:W-:-:S05]  /*2ec0*/  LOP3.LUT R4, R4, 0xfffffff0, R7, 0xe2, !PT ;  /* 0xfffffff004047812 */ /* 0x000fca00078ee207 */
[----:B------:R-:W-:-:S05]  /*2ed0*/  VIADD R4, R4, UR46 ;  /* 0x0000002e04047c36 */ /* 0x000fca0008000000 */
[--C-:B------:R-:W-:Y:S01]  /*2ee0*/  SHF.R.S32.HI R5, RZ, 0x1f, R4.reuse ;  /* 0x0000001fff057819 */ /* 0x100fe20000011404 */
[C---:B---3--:R-:W-:Y:S02]  /*2ef0*/  IMAD R6, R10.reuse, UR4, RZ ;  /* 0x000000040a067c24 */ /* 0x048fe4000f8e02ff */
[----:B------:R-:W-:-:S04]  /*2f00*/  IMAD.WIDE.U32 R4, R10, UR47, R4 ;  /* 0x0000002f0a047c25 */ /* 0x000fc8000f8e0004 */
[----:B------:R-:W-:Y:S01]  /*2f10*/  IMAD R7, R11, UR47, R6 ;  /* 0x0000002f0b077c24 */ /* 0x000fe2000f8e0206 */
[----:B------:R-:W-:-:S03]  /*2f20*/  LEA R6, P2, R4, R8, 0x1 ;  /* 0x0000000804067211 */ /* 0x000fc600078408ff */
[----:B------:R-:W-:-:S05]  /*2f30*/  IMAD.IADD R5, R5, 0x1, R7 ;  /* 0x0000000105057824 */ /* 0x000fca00078e0207 */
[----:B------:R-:W-:Y:S02]  /*2f40*/  LEA.HI.X R7, R4, R9, R5, 0x1, P2 ;  /* 0x0000000904077211 */ /* 0x000fe400010f0c05 */
[C---:B------:R-:W-:Y:S02]  /*2f50*/  ISETP.LT.OR P2, PT, R97.reuse, 0x9, !P1 ;  /* 0x000000096100780c */ /* 0x040fe40004f41670 */
[----:B------:R-:W-:Y:S01]  /*2f60*/  ISETP.LT.OR P1, PT, R97, 0x89, !P1 ;  /* 0x000000896100780c */ /* 0x000fe20004f21670 */
[----:B------:R-:W3:Y:S04]  /*2f70*/  @!P5 LDG.E.U16 R8, desc[UR40][R6.64] ;  /* 0x000000280608d981 */ /* 0x000ee8000c1e1500 */
[----:B------:R-:W4:Y:S06]  /*2f80*/  @!P4 LDG.E.U16 R4, desc[UR40][R6.64+0x100] ;  /* 0x000100280604c981 */ /* 0x000f2c000c1e1500 */
[----:B------:R-:W2:Y:S04]  /*2f90*/  @!P2 LDG.E.U16 R5, desc[UR40][R6.64+0x10] ;  /* 0x000010280605a981 */ /* 0x000ea8000c1e1500 */
[----:B------:R-:W2:Y:S01]  /*2fa0*/  @!P1 LDG.E.U16 R9, desc[UR40][R6.64+0x110] ;  /* 0x0001102806099981 */ /* 0x000ea2000c1e1500 */
[----:B------:R-:W-:-:S02]  /*2fb0*/  IMAD.MOV.U32 R100, RZ, RZ, RZ ;  /* 0x000000ffff647224 */ /* 0x000fc400078e00ff */
[----:B------:R-:W-:Y:S01]  /*2fc0*/  IMAD.MOV.U32 R14, RZ, RZ, RZ ;  /* 0x000000ffff0e7224 */ /* 0x000fe200078e00ff */
[----:B---3--:R-:W-:Y:S02]  /*2fd0*/  @!P5 PRMT R100, R8, 0x5410, RZ ;  /* 0x000054100864d816 */ /* 0x008fe400000000ff */
[----:B----4-:R-:W-:Y:S02]  /*2fe0*/  @!P4 PRMT R14, R4, 0x5410, RZ ;  /* 0x00005410040ec816 */ /* 0x010fe400000000ff */
[----:B--2---:R-:W-:Y:S02]  /*2ff0*/  @!P2 PRMT R100, R100, 0x5410, R5 ;  /* 0x000054106464a816 */ /* 0x004fe40000000005 */
[----:B------:R-:W-:-:S03]  /*3000*/  @!P1 PRMT R14, R14, 0x5410, R9 ;  /* 0x000054100e0e9816 */ /* 0x000fc60000000009 */
[C---:B------:R-:W-:Y:S01]  /*3010*/  IMAD.U32 R20, R100.reuse, 0x10000, RZ ;  /* 0x0001000064147824 */ /* 0x040fe200078e00ff */
[----:B------:R-:W-:Y:S01]  /*3020*/  LOP3.LUT R100, R100, 0xffff0000, RZ, 0xc0, !PT ;  /* 0xffff000064647812 */ /* 0x000fe200078ec0ff */
[C---:B------:R-:W-:Y:S01]  /*3030*/  IMAD.U32 R12, R14.reuse, 0x10000, RZ ;  /* 0x000100000e0c7824 */ /* 0x040fe200078e00ff */
[----:B------:R-:W-:-:S07]  /*3040*/  LOP3.LUT R14, R14, 0xffff0000, RZ, 0xc0, !PT ;  /* 0xffff00000e0e7812 */ /* 0x000fce00078ec0ff */
.L_x_50:
[----:B------:R-:W-:Y:S01]  /*3050*/  BSSY B0, `(.L_x_51) ;  /* 0x0000027000007945 */ /* 0x000fe20003800000 */
[----:B------:R-:W-:Y:S02]  /*3060*/  CS2R R6, SRZ ;  /* 0x0000000000067805 */ /* 0x000fe4000001ff00 */
[----:B-1----:R-:W-:Y:S02]  /*3070*/  CS2R R4, SRZ ;  /* 0x0000000000047805 */ /* 0x002fe4000001ff00 */
[----:B------:R-:W-:Y:S02]  /*3080*/  CS2R R10, SRZ ;  /* 0x00000000000a7805 */ /* 0x000fe4000001ff00 */
[----:B------:R-:W-:Y:S01]  /*3090*/  CS2R R8, SRZ ;  /* 0x0000000000087805 */ /* 0x000fe2000001ff00 */
[----:B------:R-:W-:Y:S06]  /*30a0*/  @P0 BRA `(.L_x_52) ;  /* 0x0000000000840947 */ /* 0x000fec0003800000 */
[----:B------:R-:W-:-:S13]  /*30b0*/  ISETP.NE.AND P1, PT, R101, 0x3, PT ;  /* 0x000000036500780c */ /* 0x000fda0003f25270 */
[----:B------:R-:W-:Y:S05]  /*30c0*/  @!P1 BRA `(.L_x_53) ;  /* 0x0000000000049947 */ /* 0x000fea0003800000 */
[----:B------:R-:W-:Y:S01]  /*30d0*/  BPT.TRAP 0x1 ;  /* 0x000000040000795c */ /* 0x000fe20000300000 */
.L_x_53:
[----:B------:R-:W-:Y:S01]  /*30e0*/  SHF.L.U32 R4, R91, 0x1f, RZ ;  /* 0x0000001f5b047819 */ /* 0x000fe200000006ff */
[----:B------:R-:W-:Y:S01]  /*30f0*/  BSSY B1, `(.L_x_54) ;  /* 0x0000005000017945 */ /* 0x000fe20003800000 */
[----:B------:R-:W-:Y:S02]  /*3100*/  IMAD.MOV.U32 R3, RZ, RZ, 0x1 ;  /* 0x00000001ff037424 */ /* 0x000fe400078e00ff */
[----:B------:R-:W1:Y:S01]  /*3110*/  SYNCS.PHASECHK.TRANS64.TRYWAIT P1, [UR52+0x40], R4 ;  /* 0x00004004ff0075a7 */ /* 0x000e620008020174 */
[----:B------:R-:W-:Y:S01]  /*3120*/  IMAD.MOV.U32 R6, RZ, RZ, RZ ;  /* 0x000000ffff067224 */ /* 0x000fe200078e00ff */
[----:B-1----:R-:W-:Y:S06]  /*3130*/  @!P1 BRA `(.L_x_55) ;  /* 0x0000005000f49947 */ /* 0x002fec0003800000 */
.L_x_170:
[----:B------:R-:W-:Y:S05]  /*3140*/  BSYNC B1 ;  /* 0x0000000000017941 */ /* 0x000fea0003800000 */
.L_x_54:
[----:B-1----:R-:W-:Y:S02]  /*3150*/  CS2R R4, SRZ ;  /* 0x0000000000047805 */ /* 0x002fe4000001ff00 */
[----:B------:R-:W-:Y:S02]  /*3160*/  CS2R R10, SRZ ;  /* 0x00000000000a7805 */ /* 0x000fe4000001ff00 */
[----:B------:R-:W-:Y:S01]  /*3170*/  CS2R R8, SRZ ;  /* 0x0000000000087805 */ /* 0x000fe2000001ff00 */
[----:B------:R-:W-:Y:S06]  /*3180*/  @P3 BRA `(.L_x_52) ;  /* 0x00000000004c3947 */ /* 0x000fec0003800000 */
[C---:B------:R-:W-:Y:S01]  /*3190*/  IMAD.SHL.U32 R4, R18.reuse, 0x10, RZ ;  /* 0x0000001012047824 */ /* 0x040fe200078e00ff */
[----:B------:R-:W-:Y:S01]  /*31a0*/  SHF.R.U32.HI R7, RZ, 0x1, R18 ;  /* 0x00000001ff077819 */ /* 0x000fe20000011612 */
[C---:B------:R-:W-:Y:S01]  /*31b0*/  IMAD.SHL.U32 R5, R18.reuse, 0x20, RZ ;  /* 0x0000002012057824 */ /* 0x040fe200078e00ff */
[C---:B------:R-:W-:Y:S01]  /*31c0*/  LOP3.LUT P1, RZ, R18.reuse, 0x4, RZ, 0xc0, !PT ;  /* 0x0000000412ff7812 */ /* 0x040fe2000782c0ff */
[----:B------:R-:W-:Y:S01]  /*31d0*/  IMAD.SHL.U32 R9, R18, 0x4, RZ ;  /* 0x0000000412097824 */ /* 0x000fe200078e00ff */
[----:B------:R-:W-:Y:S01]  /*31e0*/  LOP3.LUT R4, R4, 0xe00, RZ, 0xc0, !PT ;  /* 0x00000e0004047812 */ /* 0x000fe200078ec0ff */
[----:B------:R-:W-:Y:S05]  /*31f0*/  WARPSYNC.ALL ;  /* 0x0000000000007948 */ /* 0x000fea0003800000 */
[----:B------:R-:W-:-:S02]  /*3200*/  LOP3.LUT R6, R5, 0xc0, RZ, 0xc0, !PT ;  /* 0x000000c005067812 */ /* 0x000fc400078ec0ff */
[----:B------:R-:W-:Y:S02]  /*3210*/  LOP3.LUT R4, R4, 0x20, R5, 0xf8, !PT ;  /* 0x0000002004047812 */ /* 0x000fe400078ef805 */
[----:B------:R-:W-:Y:S02]  /*3220*/  LOP3.LUT R6, R6, 0x8, R7, 0xf8, !PT ;  /* 0x0000000806067812 */ /* 0x000fe400078ef807 */
[----:B------:R-:W-:Y:S02]  /*3230*/  LOP3.LUT R4, R4, 0x100, R5, 0xf8, !PT ;  /* 0x0000010004047812 */ /* 0x000fe400078ef805 */
[----:B------:R-:W-:-:S04]  /*3240*/  LOP3.LUT R9, R6, 0x18, R9, 0x78, !PT ;  /* 0x0000001806097812 */ /* 0x000fc800078e7809 */
[----:B------:R-:W-:-:S04]  /*3250*/  LOP3.LUT R4, R4, R9, RZ, 0xfc, !PT ;  /* 0x0000000904047212 */ /* 0x000fc800078efcff */
[----:B------:R-:W-:-:S04]  /*3260*/  LEA R8, R4, UR52, 0x1 ;  /* 0x0000003404087c11 */ /* 0x000fc8000f8e08ff */
[C---:B------:R-:W-:Y:S01]  /*3270*/  IADD3 R4, R8.reuse, 0x220, RZ ;  /* 0x0000022008047810 */ /* 0x040fe20007ffe0ff */
[----:B------:R-:W-:Y:S02]  /*3280*/  VIADD R5, R8, 0x200 ;  /* 0x0000020008057836 */ /* 0x000fe40000000000 */
[----:B------:R-:W1:Y:S02]  /*3290*/  LDSM.16.M88.4 R8, [R8+0x200] ;  /* 0x000200000808783b */ /* 0x000e640000000200 */
[----:B------:R-:W-:-:S06]  /*32a0*/  @P1 VIADD R4, R5, 0xffffffe0 ;  /* 0xffffffe005041836 */ /* 0x000fcc0000000000 */
[----:B------:R-:W3:Y:S02]  /*32b0*/  LDSM.16.M88.4 R4, [R4] ;  /* 0x000000000404783b */ /* 0x000ee40000000200 */
.L_x_52:
[----:B------:R-:W-:Y:S05]  /*32c0*/  BSYNC B0 ;  /* 0x0000000000007941 */ /* 0x000fea0003800000 */
.L_x_51:
[C---:B------:R-:W-:Y:S01]  /*32d0*/  IMAD.SHL.U32 R109, R18.reuse, 0x20, RZ ;  /* 0x00000020126d7824 */ /* 0x040fe200078e00ff */
[----:B------:R-:W-:Y:S01]  /*32e0*/  SHF.R.U32.HI R104, RZ, 0x1, R18 ;  /* 0x00000001ff687819 */ /* 0x000fe20000011612 */
[----:B------:R-:W-:Y:S01]  /*32f0*/  IMAD.SHL.U32 R23, R18, 0x10, RZ ;  /* 0x0000001012177824 */ /* 0x000fe200078e00ff */
[----:B---3--:R-:W-:Y:S01]  /*3300*/  LOP3.LUT R111, R4, 0xffff0000, RZ, 0xc0, !PT ;  /* 0xffff0000046f7812 */ /* 0x008fe200078ec0ff */
[----:B-1----:R-:W-:Y:S01]  /*3310*/  IMAD.U32 R13, R8, 0x10000, RZ ;  /* 0x00010000080d7824 */ /* 0x002fe200078e00ff */
[----:B------:R-:W-:Y:S01]  /*3320*/  LOP3.LUT R15, R109, 0xc0, RZ, 0xc0, !PT ;  /* 0x000000c06d0f7812 */ /* 0x000fe200078ec0ff */
[----:B------:R-:W-:Y:S01]  /*3330*/  IMAD.U32 R21, R9, 0x10000, RZ ;  /* 0x0001000009157824 */ /* 0x000fe200078e00ff */
[C---:B------:R-:W-:Y:S01]  /*3340*/  LOP3.LUT R99, R10.reuse, 0xffff0000, RZ, 0xc0, !PT ;  /* 0xffff00000a637812 */ /* 0x040fe200078ec0ff */
[----:B------:R-:W-:Y:S01]  /*3350*/  IMAD.U32 R107, R11, 0x10000, RZ ;  /* 0x000100000b6b7824 */ /* 0x000fe200078e00ff */
[----:B------:R-:W-:Y:S01]  /*3360*/  LOP3.LUT R104, R15, 0x8, R104, 0xf8, !PT ;  /* 0x000000080f687812 */ /* 0x000fe200078ef868 */
[----:B------:R-:W-:Y:S01]  /*3370*/  IMAD.U32 R97, R10, 0x10000, RZ ;  /* 0x000100000a617824 */ /* 0x000fe200078e00ff */
[----:B------:R-:W-:Y:S01]  /*3380*/  LOP3.LUT R15, R8, 0xffff0000, RZ, 0xc0, !PT ;  /* 0xffff0000080f7812 */ /* 0x000fe200078ec0ff */
[----:B------:R-:W-:Y:S01]  /*3390*/  IMAD.U32 R113, R5, 0x10000, RZ ;  /* 0x0001000005717824 */ /* 0x000fe200078e00ff */
[----:B------:R-:W-:Y:S01]  /*33a0*/  LOP3.LUT R8, R23, 0xe00, RZ, 0xc0, !PT ;  /* 0x00000e0017087812 */ /* 0x000fe200078ec0ff */
[----:B------:R-:W-:Y:S01]  /*33b0*/  IMAD.U32 R117, R6, 0x10000, RZ ;  /* 0x0001000006757824 */ /* 0x000fe200078e00ff */
[----:B------:R-:W-:Y:S01]  /*33c0*/  LOP3.LUT R23, R9, 0xffff0000, RZ, 0xc0, !PT ;  /* 0xffff000009177812 */ /* 0x000fe200078ec0ff */
[----:B------:R-:W-:Y:S01]  /*33d0*/  IMAD.SHL.U32 R9, R18, 0x4, RZ ;  /* 0x0000000412097824 */ /* 0x000fe200078e00ff */
[--C-:B------:R-:W-:Y:S01]  /*33e0*/  LOP3.LUT R8, R8, 0x20, R109.reuse, 0xf8, !PT ;  /* 0x0000002008087812 */ /* 0x100fe200078ef86d */
[----:B------:R-:W-:Y:S01]  /*33f0*/  IMAD.U32 R121, R7, 0x10000, RZ ;  /* 0x0001000007797824 */ /* 0x000fe200078e00ff */
[----:B------:R-:W-:Y:S01]  /*3400*/  LOP3.LUT R11, R11, 0xffff0000, RZ, 0xc0, !PT ;  /* 0xffff00000b0b7812 */ /* 0x000fe200078ec0ff */
[----:B-----5:R-:W-:Y:S01]  /*3410*/  FFMA R10, R93, R59, R100 ;  /* 0x0000003b5d0a7223 */ /* 0x020fe20000000064 */
[----:B------:R-:W-:Y:S01]  /*3420*/  LOP3.LUT R8, R8, 0x100, R109, 0xf8, !PT ;  /* 0x0000010008087812 */ /* 0x000fe200078ef86d */
[----:B------:R-:W-:Y:S01]  /*3430*/  IMAD.U32 R109, R4, 0x10000, RZ ;  /* 0x00010000046d7824 */ /* 0x000fe200078e00ff */
[----:B------:R-:W-:Y:S01]  /*3440*/  LOP3.LUT R4, R18, 0xff, RZ, 0xc0, !PT ;  /* 0x000000ff12047812 */ /* 0x000fe200078ec0ff */
[----:B------:R-:W-:Y:S01]  /*3450*/  FMUL R15, R15, R98 ;  /* 0x000000620f0f7220 */ /* 0x000fe20000400000 */
[----:B------:R-:W-:Y:S01]  /*3460*/  LOP3.LUT R9, R104, 0x18, R9, 0x78, !PT ;  /* 0x0000001868097812 */ /* 0x000fe200078e7809 */
[--C-:B------:R-:W-:Y:S01]  /*3470*/  FFMA R104, R93, R61, R20.reuse ;  /* 0x0000003d5d687223 */ /* 0x100fe20000000014 */
[----:B------:R-:W-:Y:S01]  /*3480*/  LOP3.LUT R115, R5, 0xffff0000, RZ, 0xc0, !PT ;  /* 0xffff000005737812 */ /* 0x000fe200078ec0ff */
[----:B------:R-:W-:Y:S01]  /*3490*/  VIADD R4, R4, 0x1f ;  /* 0x0000001f04047836 */ /* 0x000fe20000000000 */
[----:B------:R-:W-:Y:S01]  /*34a0*/  LOP3.LUT R119, R6, 0xffff0000, RZ, 0xc0, !PT ;  /* 0xffff000006777812 */ /* 0x000fe200078ec0ff */
[--C-:B------:R-:W-:Y:S01]  /*34b0*/  FFMA R6, R93, R57, R20.reuse ;  /* 0x000000395d067223 */ /* 0x100fe20000000014 */
[----:B------:R-:W-:Y:S01]  /*34c0*/  LOP3.LUT R123, R7, 0xffff0000, RZ, 0xc0, !PT ;  /* 0xffff0000077b7812 */ /* 0x000fe200078ec0ff */
[C-C-:B------:R-:W-:Y:S01]  /*34d0*/  FFMA R5, R93.reuse, R60, R20.reuse ;  /* 0x0000003c5d057223 */ /* 0x140fe20000000014 */
[----:B------:R-:W-:Y:S01]  /*34e0*/  ISETP.GT.U32.AND P1, PT, R4, 0x3e, PT ;  /* 0x0000003e0400780c */ /* 0x000fe20003f24070 */
[C---:B------:R-:W-:Y:S01]  /*34f0*/  FFMA R4, R93.reuse, R56, R20 ;  /* 0x000000385d047223 */ /* 0x040fe20000000014 */
[----:B------:R-:W-:Y:S01]  /*3500*/  LOP3.LUT R106, R8, R9, RZ, 0xfc, !PT ;  /* 0x00000009086a7212 */ /* 0x000fe200078efcff */
[C-C-:B------:R-:W-:Y:S01]  /*3510*/  FFMA R8, R93.reuse, R58, R100.reuse ;  /* 0x0000003a5d087223 */ /* 0x140fe20000000064 */
[C---:B------:R-:W-:Y:S01]  /*3520*/  FFMA R7, R93.reuse, R62, R100 ;  /* 0x0000003e5d077223 */ /* 0x040fe20000000064 */
[----:B------:R-:W-:Y:S01]  /*3530*/  FFMA R9, R93, R64, R20 ;  /* 0x000000405d097223 */ /* 0x000fe20000000014 */
[-C--:B------:R-:W-:Y:S01]  /*3540*/  FMUL R21, R21, R98.reuse ;  /* 0x0000006215157220 */ /* 0x080fe20000400000 */
[-C--:B------:R-:W-:Y:S01]  /*3550*/  FMUL R23, R23, R98.reuse ;  /* 0x0000006217177220 */ /* 0x080fe20000400000 */
[C---:B------:R-:W-:Y:S01]  /*3560*/  FFMA R62, R93.reuse, R63, R100 ;  /* 0x0000003f5d3e7223 */ /* 0x040fe20000000064 */
[----:B------:R-:W-:Y:S01]  /*3570*/  FFMA R64, R93, R65, R20 ;  /* 0x000000415d407223 */ /* 0x000fe20000000014 */
[-C--:B------:R-:W-:Y:S01]  /*3580*/  FMUL R56, R97, R98.reuse ;  /* 0x0000006261387220 */ /* 0x080fe20000400000 */
[-C--:B------:R-:W-:Y:S01]  /*3590*/  FMUL R57, R99, R98.reuse ;  /* 0x0000006263397220 */ /* 0x080fe20000400000 */
[-C--:B------:R-:W-:Y:S01]  /*35a0*/  FMUL R58, R107, R98.reuse ;  /* 0x000000626b3a7220 */ /* 0x080fe20000400000 */
[-C--:B------:R-:W-:Y:S01]  /*35b0*/  FMUL R59, R11, R98.reuse ;  /* 0x000000620b3b7220 */ /* 0x080fe20000400000 */
[-C--:B------:R-:W-:Y:S01]  /*35c0*/  FMUL R60, R109, R98.reuse ;  /* 0x000000626d3c7220 */ /* 0x080fe20000400000 */
[-C--:B------:R-:W-:Y:S01]  /*35d0*/  FMUL R61, R111, R98.reuse ;  /* 0x000000626f3d7220 */ /* 0x080fe20000400000 */
[----:B------:R-:W-:Y:S01]  /*35e0*/  FMUL R13, R13, R98 ;  /* 0x000000620d0d7220 */ /* 0x000fe20000400000 */
[----:B------:R-:W-:Y:S01]  /*35f0*/  FADD R11, R6, R15 ;  /* 0x0000000f060b7221 */ /* 0x000fe20000000000 */
        /* <DEDUP_REMOVED lines=9> */
[----:B------:R-:W-:Y:S01]  /*3690*/  F2FP.RELU.BF16.F32.PACK_AB R5, R63, R8 ;  /* 0x000000083f05723e */ /* 0x000fe200000018ff */
[----:B------:R-:W-:Y:S01]  /*36a0*/  FFMA R10, R93, R67, R100 ;  /* 0x000000435d0a7223 */ /* 0x000fe20000000064 */
[----:B------:R-:W-:Y:S01]  /*36b0*/  F2FP.RELU.BF16.F32.PACK_AB R6, R65, R6 ;  /* 0x000000064106723e */ /* 0x000fe200000018ff */
[----:B------:R-:W-:Y:S01]  /*36c0*/  FMUL R65, R115, R98 ;  /* 0x0000006273417220 */ /* 0x000fe20000400000 */
[----:B------:R-:W-:Y:S01]  /*36d0*/  F2FP.RELU.BF16.F32.PACK_AB R7, R62, R7 ;  /* 0x000000073e07723e */ /* 0x000fe200000018ff */
[C---:B------:R-:W-:Y:S01]  /*36e0*/  FFMA R62, R93.reuse, R69, R20 ;  /* 0x000000455d3e7223 */ /* 0x040fe20000000014 */
[----:B------:R-:W-:Y:S01]  /*36f0*/  F2FP.RELU.BF16.F32.PACK_AB R8, R64, R9 ;  /* 0x000000094008723e */ /* 0x000fe200000018ff */
[----:B------:R-:W-:Y:S01]  /*3700*/  FFMA R9, R93, R66, R100 ;  /* 0x000000425d097223 */ /* 0x000fe20000000064 */
[----:B------:R-:W-:Y:S01]  /*3710*/  F2FP.RELU.BF16.F32.PACK_AB R4, R11, R4 ;  /* 0x000000040b04723e */ /* 0x000fe200000018ff */
[----:B------:R-:W-:Y:S01]  /*3720*/  FMUL R64, R113, R98 ;  /* 0x0000006271407220 */ /* 0x000fe20000400000 */
[----:B------:R-:W-:Y:S01]  /*3730*/  FFMA R11, R93, R68, R20 ;  /* 0x000000445d0b7223 */ /* 0x000fe20000000014 */
[-C--:B------:R-:W-:Y:S01]  /*3740*/  FMUL R66, R117, R98.reuse ;  /* 0x0000006275427220 */ /* 0x080fe20000400000 */
[----:B------:R-:W-:Y:S01]  /*3750*/  FMUL R69, R119, R98 ;  /* 0x0000006277457220 */ /* 0x000fe20000400000 */
[C-C-:B------:R-:W-:Y:S01]  /*3760*/  FFMA R70, R93.reuse, R70, R100.reuse ;  /* 0x000000465d467223 */ /* 0x140fe20000000064 */
[----:B------:R-:W-:Y:S01]  /*3770*/  FFMA R71, R93, R71, R100 ;  /* 0x000000475d477223 */ /* 0x000fe20000000064 */
[----:B------:R-:W-:-:S02]  /*3780*/  IMAD.MOV.U32 R63, RZ, RZ, 0x20 ;  /* 0x00000020ff3f7424 */ /* 0x000fc400078e00ff */
[-C--:B------:R-:W-:Y:S01]  /*3790*/  FMUL R67, R121, R98.reuse ;  /* 0x0000006279437220 */ /* 0x080fe20000400000 */
[----:B------:R-:W-:Y:S01]  /*37a0*/  FMUL R68, R123, R98 ;  /* 0x000000627b447220 */ /* 0x000fe20000400000 */
[----:B------:R-:W-:Y:S01]  /*37b0*/  LOP3.LUT P2, RZ, R18, 0x4, RZ, 0xc0, !PT ;  /* 0x0000000412ff7812 */ /* 0x000fe2000784c0ff */
[----:B------:R-:W-:Y:S01]  /*37c0*/  FADD R9, R9, R64 ;  /* 0x0000004009097221 */ /* 0x000fe20000000000 */
[----:B------:R-:W-:Y:S01]  /*37d0*/  FADD R10, R10, R65 ;  /* 0x000000410a0a7221 */ /* 0x000fe20000000000 */
[----:B------:R-:W-:Y:S01]  /*37e0*/  FADD R11, R11, R66 ;  /* 0x000000420b0b7221 */ /* 0x000fe20000000000 */
[----:B------:R-:W-:Y:S01]  /*37f0*/  FADD R104, R62, R69 ;  /* 0x000000453e687221 */ /* 0x000fe20000000000 */
[----:B------:R-:W-:Y:S01]  /*3800*/  FADD R70, R70, R67 ;  /* 0x0000004346467221 */ /* 0x000fe20000000000 */
[----:B------:R-:W-:Y:S01]  /*3810*/  FADD R71, R71, R68 ;  /* 0x0000004447477221 */ /* 0x000fe20000000000 */
[----:B------:R-:W-:Y:S01]  /*3820*/  SEL R62, R63, 0xffffffe0, !P2 ;  /* 0xffffffe03f3e7807 */ /* 0x000fe20005000000 */
[----:B------:R-:W-:Y:S05]  /*3830*/  WARPSYNC.ALL ;  /* 0x0000000000007948 */ /* 0x000fea0003800000 */
[----:B------:R-:W-:Y:S01]  /*3840*/  LEA R63, R106, UR52, 0x1 ;  /* 0x000000346a3f7c11 */ /* 0x000fe2000f8e08ff */
[----:B------:R-:W-:Y:S01]  /*3850*/  BSSY B0, `(.L_x_56) ;  /* 0x0000015000007945 */ /* 0x000fe20003800000 */
[----:B------:R-:W-:-:S02]  /*3860*/  F2FP.RELU.BF16.F32.PACK_AB R9, R10, R9 ;  /* 0x000000090a09723e */ /* 0x000fc400000018ff */
[----:B------:R-:W-:Y:S01]  /*3870*/  F2FP.RELU.BF16.F32.PACK_AB R10, R104, R11 ;  /* 0x0000000b680a723e */ /* 0x000fe200000018ff */
[----:B------:R1:W-:Y:S01]  /*3880*/  STSM.16.M88.4 [R63+0x200], R4 ;  /* 0x000200043f007844 */ /* 0x0003e20000000200 */
[----:B------:R-:W-:Y:S02]  /*3890*/  F2FP.RELU.BF16.F32.PACK_AB R11, R71, R70 ;  /* 0x00000046470b723e */ /* 0x000fe400000018ff */
[----:B------:R-:W-:-:S05]  /*38a0*/  IADD3 R70, R62, 0x200, R63 ;  /* 0x000002003e467810 */ /* 0x000fca0007ffe03f */
[----:B------:R1:W-:Y:S01]  /*38b0*/  STSM.16.M88.4 [R70], R8 ;  /* 0x0000000846007844 */ /* 0x0003e20000000200 */
[----:B------:R-:W-:Y:S01]  /*38c0*/  @!PT LDS RZ, [RZ] ;  /* 0x00000000fffff984 */ /* 0x000fe20000000800 */
[----:B------:R-:W-:Y:S01]  /*38d0*/  @!PT LDS RZ, [RZ] ;  /* 0x00000000fffff984 */ /* 0x000fe20000000800 */
[----:B------:R-:W-:Y:S01]  /*38e0*/  @!PT LDS RZ, [RZ] ;  /* 0x00000000fffff984 */ /* 0x000fe20000000800 */
[----:B------:R-:W-:Y:S01]  /*38f0*/  @!PT LDS RZ, [RZ] ;  /* 0x00000000fffff984 */ /* 0x000fe20000000800 */
[----:B------:R3:W-:Y:S06]  /*3900*/  MEMBAR.ALL.CTA ;  /* 0x0000000000007992 */ /* 0x0007ec0000008000 */
[----:B---3--:R-:W3:Y:S02]  /*3910*/  FENCE.VIEW.ASYNC.S ;  /* 0x00000000000073c6 */ /* 0x008ee40000000000 */
[----:B---3--:R-:W-:Y:S06]  /*3920*/  BAR.SYNC.DEFER_BLOCKING 0x1, 0x100 ;  /* 0x0044000000007b1d */ /* 0x008fec0000010000 */
[----:B------:R-:W-:Y:S05]  /*3930*/  @P1 BRA `(.L_x_57) ;  /* 0x0000000000181947 */ /* 0x000fea0003800000 */
[----:B------:R-:W-:Y:S02]  /*3940*/  UIADD3 UR4, UP0, UR54, 0x4f0, URZ ;  /* 0x000004f036047890 */ /* 0x000fe4000ff1e03f */
[----:B------:R-:W-:Y:S02]  /*3950*/  UIADD3 UR44, UR52, 0x200, URZ ;  /* 0x00000200342c7890 */ /* 0x000fe4000fffe03f */
[----:B------:R-:W-:-:S09]  /*3960*/  UIADD3.X UR5, URZ, UR55, URZ, UP0, !UPT ;  /* 0x000000373f057290 */ /* 0x000fd200087fe43f */
[----:B------:R3:W-:Y:S01]  /*3970*/  UTMASTG.3D [UR44], [UR4] ;  /* 0x0000002c040073b5 */ /* 0x0007e20008010000 */
[----:B------:R0:W-:Y:S01]  /*3980*/  UTMACMDFLUSH ;  /* 0x00000000000079b7 */ /* 0x0001e20000000000 */
[----:B---3--:R-:W-:-:S04]  /*3990*/  DEPBAR.LE SB0, 0x1 ;  /* 0x000080400000791a */ /* 0x008fc80000000000 */
.L_x_57:
[----:B------:R-:W-:Y:S05]  /*39a0*/  BSYNC B0 ;  /* 0x0000000000007941 */ /* 0x000fea0003800000 */
.L_x_56:
[----:B------:R-:W-:Y:S01]  /*39b0*/  BAR.SYNC.DEFER_BLOCKING 0x1, 0x100 ;  /* 0x0044000000007b1d */ /* 0x000fe20000010000 */
[----:B------:R-:W-:-:S13]  /*39c0*/  ISETP.NE.AND P2, PT, RZ, UR43, PT ;  /* 0x0000002bff007c0c */ /* 0x000fda000bf45270 */
[----:B------:R-:W-:Y:S05]  /*39d0*/  @!P2 BRA `(.L_x_58) ;  /* 0x000000000034a947 */ /* 0x000fea0003800000 */
[----:B------:R-:W-:Y:S04]  /*39e0*/  BSSY B0, `(.L_x_59) ;  /* 0x0000009000007945 */ /* 0x000fe80003800000 */
[----:B------:R-:W-:Y:S05]  /*39f0*/  @P0 BRA `(.L_x_60) ;  /* 0x00000000001c0947 */ /* 0x000fea0003800000 */
[----:B------:R-:W-:-:S13]  /*3a00*/  ISETP.NE.AND P2, PT, R101, 0x3, PT ;  /* 0x000000036500780c */ /* 0x000fda0003f45270 */
[----:B------:R-:W-:Y:S05]  /*3a10*/  @!P2 BRA `(.L_x_61) ;  /* 0x000000000004a947 */ /* 0x000fea0003800000 */
[----:B------:R-:W-:Y:S01]  /*3a20*/  BPT.TRAP 0x1 ;  /* 0x000000040000795c */ /* 0x000fe20000300000 */
.L_x_61:
[----:B------:R-:W-:-:S04]  /*3a30*/  ULEA UR4, UR42, UR52, 0x3 ;  /* 0x000000342a047291 */ /* 0x000fc8000f8e183f */
[----:B------:R-:W-:-:S04]  /*3a40*/  UIADD3 UR4, UR4, 0x60, URZ ;  /* 0x0000006004047890 */ /* 0x000fc8000fffe03f */
[----:B------:R-:W-:-:S09]  /*3a50*/  UPRMT UR4, UR51, 0x654, UR4 ;  /* 0x0000065433047896 */ /* 0x000fd20008000004 */
[----:B------:R-:W-:Y:S03]  /*3a60*/  SYNCS.ARRIVE.TRANS64.RED.A1T0 RZ, [UR4], RZ ;  /* 0x000000ffffff79a7 */ /* 0x000fe60008100404 */
.L_x_60:
[----:B------:R-:W-:Y:S05]  /*3a70*/  BSYNC B0 ;  /* 0x0000000000007941 */ /* 0x000fea0003800000 */
.L_x_59:
[----:B------:R-:W-:-:S04]  /*3a80*/  UIADD3 UR42, UR42, 0x1, URZ ;  /* 0x000000012a2a7890 */ /* 0x000fc8000fffe03f */
[----:B------:R-:W-:-:S04]  /*3a90*/  UISETP.NE.AND UP0, UPT, UR42, 0x4, UPT ;  /* 0x000000042a00788c */ /* 0x000fc8000bf05270 */
[----:B------:R-:W-:-:S12]  /*3aa0*/  USEL UR42, UR42, URZ, UP0 ;  /* 0x0000003f2a2a7287 */ /* 0x000fd80008000000 */
.L_x_58:
[----:B------:R-:W-:Y:S04]  /*3ab0*/  BSSY B0, `(.L_x_62) ;  /* 0x0000032000007945 */ /* 0x000fe80003800000 */
[----:B------:R-:W-:Y:S05]  /*3ac0*/  @P0 BRA `(.L_x_63) ;  /* 0x0000000000c00947 */ /* 0x000fea0003800000 */
[----:B------:R-:W-:-:S13]  /*3ad0*/  ISETP.NE.AND P2, PT, R101, 0x3, PT ;  /* 0x000000036500780c */ /* 0x000fda0003f45270 */
[----:B------:R-:W-:Y:S05]  /*3ae0*/  @!P2 BRA `(.L_x_64) ;  /* 0x000000000004a947 */ /* 0x000fea0003800000 */
[----:B------:R-:W-:Y:S01]  /*3af0*/  BPT.TRAP 0x1 ;  /* 0x000000040000795c */ /* 0x000fe20000300000 */
.L_x_64:
[----:B-1----:R-:W-:Y:S01]  /*3b00*/  LEA R4, R3, UR52, 0x3 ;  /* 0x0000003403047c11 */ /* 0x002fe2000f8e18ff */
[----:B------:R-:W-:Y:S01]  /*3b10*/  BSSY B1, `(.L_x_65) ;  /* 0x0000004000017945 */ /* 0x000fe20003800000 */
[----:B------:R-:W-:-:S04]  /*3b20*/  SHF.L.U32 R5, R91, 0x1f, RZ ;  /* 0x0000001f5b057819 */ /* 0x000fc800000006ff */
[----:B------:R-:W1:Y:S02]  /*3b30*/  SYNCS.PHASECHK.TRANS64.TRYWAIT P2, [R4+URZ+0x40], R5 ;  /* 0x00004005040075a7 */ /* 0x000e64000804017f */
[----:B-1----:R-:W-:Y:S05]  /*3b40*/  @!P2 BRA `(.L_x_66) ;  /* 0x000000480088a947 */ /* 0x002fea0003800000 */
.L_x_171:
[----:B------:R-:W-:Y:S05]  /*3b50*/  BSYNC B1 ;  /* 0x0000000000017941 */ /* 0x000fea0003800000 */
.L_x_65:
[----:B------:R-:W-:Y:S05]  /*3b60*/  @P3 BRA `(.L_x_67) ;  /* 0x0000000000943947 */ /* 0x000fea0003800000 */
[----:B------:R-:W-:Y:S01]  /*3b70*/  IMAD R9, R3, 0x2000, R63 ;  /* 0x0000200003097824 */ /* 0x000fe200078e023f */
[----:B------:R-:W-:Y:S05]  /*3b80*/  WARPSYNC.ALL ;  /* 0x0000000000007948 */ /* 0x000fea0003800000 */
[----:B-1----:R-:W-:Y:S01]  /*3b90*/  IMAD.IADD R4, R62, 0x1, R9 ;  /* 0x000000013e047824 */ /* 0x002fe200078e0209 */
[----:B------:R-:W1:Y:S05]  /*3ba0*/  LDSM.16.M88.4 R56, [R9+0x200] ;  /* 0x000200000938783b */ /* 0x000e6a0000000200 */
[----:B------:R-:W3:Y:S01]  /*3bb0*/  LDSM.16.M88.4 R4, [R4+0x200] ;  /* 0x000200000404783b */ /* 0x000ee20000000200 */
[----:B-1----:R-:W-:Y:S01]  /*3bc0*/  SHF.L.U32 R21, R57, 0x10, RZ ;  /* 0x0000001039157819 */ /* 0x002fe200000006ff */
[----:B------:R-:W-:Y:S01]  /*3bd0*/  IMAD.U32 R61, R59, 0x10000, RZ ;  /* 0x000100003b3d7824 */ /* 0x000fe200078e00ff */
[----:B------:R-:W-:Y:S01]  /*3be0*/  LOP3.LUT R23, R57, 0xffff0000, RZ, 0xc0, !PT ;  /* 0xffff000039177812 */ /* 0x000fe200078ec0ff */
[C---:B------:R-:W-:Y:S01]  /*3bf0*/  IMAD.U32 R13, R56.reuse, 0x10000, RZ ;  /* 0x00010000380d7824 */ /* 0x040fe200078e00ff */
[----:B------:R-:W-:Y:S01]  /*3c00*/  LOP3.LUT R15, R56, 0xffff0000, RZ, 0xc0, !PT ;  /* 0xffff0000380f7812 */ /* 0x000fe200078ec0ff */
[----:B---3--:R-:W-:Y:S01]  /*3c10*/  IMAD.U32 R67, R5, 0x10000, RZ ;  /* 0x0001000005437824 */ /* 0x008fe200078e00ff */
[----:B------:R-:W-:Y:S01]  /*3c20*/  LOP3.LUT R65, R4, 0xffff0000, RZ, 0xc0, !PT ;  /* 0xffff000004417812 */ /* 0x000fe200078ec0ff */
[----:B------:R-:W-:Y:S01]  /*3c30*/  IMAD.U32 R97, R7, 0x10000, RZ ;  /* 0x0001000007617824 */ /* 0x000fe200078e00ff */
[----:B------:R-:W-:Y:S01]  /*3c40*/  LOP3.LUT R57, R58, 0xffff0000, RZ, 0xc0, !PT ;  /* 0xffff00003a397812 */ /* 0x000fe200078ec0ff */
[----:B------:R-:W-:Y:S01]  /*3c50*/  IMAD.U32 R69, R6, 0x10000, RZ ;  /* 0x0001000006457824 */ /* 0x000fe200078e00ff */
[----:B------:R-:W-:Y:S01]  /*3c60*/  LOP3.LUT R59, R59, 0xffff0000, RZ, 0xc0, !PT ;  /* 0xffff00003b3b7812 */ /* 0x000fe200078ec0ff */
[----:B------:R-:W-:Y:S01]  /*3c70*/  IMAD.U32 R11, R58, 0x10000, RZ ;  /* 0x000100003a0b7824 */ /* 0x000fe200078e00ff */
[----:B------:R-:W-:Y:S01]  /*3c80*/  LOP3.LUT R5, R5, 0xffff0000, RZ, 0xc0, !PT ;  /* 0xffff000005057812 */ /* 0x000fe200078ec0ff */
[----:B------:R-:W-:Y:S01]  /*3c90*/  IMAD.U32 R9, R4, 0x10000, RZ ;  /* 0x0001000004097824 */ /* 0x000fe200078e00ff */
[----:B------:R-:W-:Y:S01]  /*3ca0*/  LOP3.LUT R71, R6, 0xffff0000, RZ, 0xc0, !PT ;  /* 0xffff000006477812 */ /* 0x000fe200078ec0ff */
[-C--:B------:R-:W-:Y:S01]  /*3cb0*/  FMUL R58, R61, R98.reuse ;  /* 0x000000623d3a7220 */ /* 0x080fe20000400000 */
[----:B------:R-:W-:Y:S01]  /*3cc0*/  LOP3.LUT R7, R7, 0xffff0000, RZ, 0xc0, !PT ;  /* 0xffff000007077812 */ /* 0x000fe200078ec0ff */
[-C--:B------:R-:W-:Y:S01]  /*3cd0*/  FMUL R61, R65, R98.reuse ;  /* 0x00000062413d7220 */ /* 0x080fe20000400000 */
        /* <DEDUP_REMOVED lines=13> */
[----:B------:R-:W-:-:S07]  /*3db0*/  FMUL R68, R7, R98 ;  /* 0x0000006207447220 */ /* 0x000fce0000400000 */
.L_x_67:
[----:B------:R-:W-:-:S07]  /*3dc0*/  VIADD R3, R3, 0x1 ;  /* 0x0000000103037836 */ /* 0x000fce0000000000 */
.L_x_63:
[----:B------:R-:W-:Y:S05]  /*3dd0*/  BSYNC B0 ;  /* 0x0000000000007941 */ /* 0x000fea0003800000 */
.L_x_62:
[C-C-:B------:R-:W-:Y:S01]  /*3de0*/  FFMA R24, R93.reuse, R24, R12.reuse ;  /* 0x000000185d187223 */ /* 0x140fe2000000000c */
[C---:B-1----:R-:W-:Y:S01]  /*3df0*/  FFMA R4, R93.reuse, R25, R12 ;  /* 0x000000195d047223 */ /* 0x042fe2000000000c */
[C-C-:B------:R-:W-:Y:S01]  /*3e00*/  FFMA R26, R93.reuse, R26, R14.reuse ;  /* 0x0000001a5d1a7223 */ /* 0x140fe2000000000e */
[C---:B------:R-:W-:Y:S01]  /*3e10*/  FFMA R6, R93.reuse, R27, R14 ;  /* 0x0000001b5d067223 */ /* 0x040fe2000000000e */
[C-C-:B------:R-:W-:Y:S01]  /*3e20*/  FFMA R5, R93.reuse, R28, R12.reuse ;  /* 0x0000001c5d057223 */ /* 0x140fe2000000000c */
[----:B------:R-:W-:Y:S01]  /*3e30*/  FFMA R8, R93, R29, R12 ;  /* 0x0000001d5d087223 */ /* 0x000fe2000000000c */
[----:B------:R-:W-:Y:S01]  /*3e40*/  FADD R24, R13, R24 ;  /* 0x000000180d187221 */ /* 0x000fe20000000000 */
[----:B------:R-:W-:Y:S01]  /*3e50*/  FADD R7, R15, R4 ;  /* 0x000000040f077221 */ /* 0x000fe20000000000 */
[----:B------:R-:W-:Y:S01]  /*3e60*/  FADD R26, R21, R26 ;  /* 0x0000001a151a7221 */ /* 0x000fe20000000000 */
[----:B------:R-:W-:Y:S01]  /*3e70*/  FADD R9, R23, R6 ;  /* 0x0000000617097221 */ /* 0x000fe20000000000 */
[----:B------:R-:W-:Y:S01]  /*3e80*/  FADD R6, R56, R5 ;  /* 0x0000000538067221 */ /* 0x000fe20000000000 */
[----:B------:R-:W-:Y:S01]  /*3e90*/  FADD R11, R57, R8 ;  /* 0x00000008390b7221 */ /* 0x000fe20000000000 */
[----:B------:R-:W-:Y:S01]  /*3ea0*/  F2FP.RELU.BF16.F32.PACK_AB R4, R7, R24 ;  /* 0x000000180704723e */ /* 0x000fe200000018ff */
[--C-:B------:R-:W-:Y:S01]  /*3eb0*/  FFMA R7, R93, R30, R14.reuse ;  /* 0x0000001e5d077223 */ /* 0x100fe2000000000e */
[----:B------:R-:W-:Y:S01]  /*3ec0*/  F2FP.RELU.BF16.F32.PACK_AB R5, R9, R26 ;  /* 0x0000001a0905723e */ /* 0x000fe200000018ff */
[----:B------:R-:W-:Y:S01]  /*3ed0*/  FFMA R8, R93, R31, R14 ;  /* 0x0000001f5d087223 */ /* 0x000fe2000000000e */
[----:B------:R-:W-:Y:S01]  /*3ee0*/  F2FP.RELU.BF16.F32.PACK_AB R6, R11, R6 ;  /* 0x000000060b06723e */ /* 0x000fe200000018ff */
[C-C-:B------:R-:W-:Y:S01]  /*3ef0*/  FFMA R9, R93.reuse, R32, R12.reuse ;  /* 0x000000205d097223 */ /* 0x140fe2000000000c */
[C---:B------:R-:W-:Y:S01]  /*3f00*/  FFMA R10, R93.reuse, R33, R12 ;  /* 0x000000215d0a7223 */ /* 0x040fe2000000000c */
[C-C-:B------:R-:W-:Y:S01]  /*3f10*/  FFMA R11, R93.reuse, R34, R14.reuse ;  /* 0x000000225d0b7223 */ /* 0x140fe2000000000e */
[C---:B------:R-:W-:Y:S01]  /*3f20*/  FFMA R24, R93.reuse, R35, R14 ;  /* 0x000000235d187223 */ /* 0x040fe2000000000e */
        /* <DEDUP_REMOVED lines=15> */
[----:B------:R-:W-:Y:S05]  /*4020*/  WARPSYNC.ALL ;  /* 0x0000000000007948 */ /* 0x000fea0003800000 */
[----:B------:R-:W-:Y:S01]  /*4030*/  F2FP.RELU.BF16.F32.PACK_AB R8, R10, R9 ;  /* 0x000000090a08723e */ /* 0x000fe200000018ff */
[----:B------:R1:W-:Y:S01]  /*4040*/  STSM.16.M88.4 [R63+0x2200], R4 ;  /* 0x002200043f007844 */ /* 0x0003e20000000200 */
[----:B------:R-:W-:Y:S01]  /*4050*/  F2FP.RELU.BF16.F32.PACK_AB R9, R24, R11 ;  /* 0x0000000b1809723e */ /* 0x000fe200000018ff */
[----:B------:R-:W-:Y:S01]  /*4060*/  BSSY B0, `(.L_x_68) ;  /* 0x0000016000007945 */ /* 0x000fe20003800000 */
[----:B------:R-:W-:-:S02]  /*4070*/  F2FP.RELU.BF16.F32.PACK_AB R10, R26, R25 ;  /* 0x000000191a0a723e */ /* 0x000fc400000018ff */
        /* <DEDUP_REMOVED lines=13> */
[----:B------:R-:W-:Y:S02]  /*4150*/  UIADD3 UR4, UR52, 0x2200, URZ ;  /* 0x0000220034047890 */ /* 0x000fe4000fffe03f */
[----:B------:R-:W-:Y:S01]  /*4160*/  UIADD3.X UR9, URZ, UR55, URZ, UP0, !UPT ;  /* 0x000000373f097290 */ /* 0x000fe200087fe43f */
[----:B------:R-:W-:Y:S01]  /*4170*/  UMOV UR5, UR45 ;  /* 0x0000002d00057c82 */ /* 0x000fe20008000000 */
[----:B------:R-:W-:-:S07]  /*4180*/  UMOV UR7, UR47 ;  /* 0x0000002f00077c82 */ /* 0x000fce0008000000 */
[----:B------:R3:W-:Y:S01]  /*4190*/  UTMASTG.3D [UR4], [UR8] ;  /* 0x00000004080073b5 */ /* 0x0007e20008010000 */
[----:B------:R0:W-:Y:S01]  /*41a0*/  UTMACMDFLUSH ;  /* 0x00000000000079b7 */ /* 0x0001e20000000000 */
[----:B---3--:R-:W-:-:S04]  /*41b0*/  DEPBAR.LE SB0, 0x1 ;  /* 0x000080400000791a */ /* 0x008fc80000000000 */
.L_x_69:
[----:B------:R-:W-:Y:S05]  /*41c0*/  BSYNC B0 ;  /* 0x0000000000007941 */ /* 0x000fea0003800000 */
.L_x_68:
[----:B------:R-:W-:Y:S06]  /*41d0*/  BAR.SYNC.DEFER_BLOCKING 0x1, 0x100 ;  /* 0x0044000000007b1d */ /* 0x000fec0000010000 */
[----:B------:R-:W-:Y:S04]  /*41e0*/  BSSY B0, `(.L_x_70) ;  /* 0x0000009000007945 */ /* 0x000fe80003800000 */
[----:B------:R-:W-:Y:S05]  /*41f0*/  @P0 BRA `(.L_x_71) ;  /* 0x00000000001c0947 */ /* 0x000fea0003800000 */
[----:B------:R-:W-:-:S13]  /*4200*/  ISETP.NE.AND P2, PT, R101, 0x3, PT ;  /* 0x000000036500780c */ /* 0x000fda0003f45270 */
[----:B------:R-:W-:Y:S05]  /*4210*/  @!P2 BRA `(.L_x_72) ;  /* 0x000000000004a947 */ /* 0x000fea0003800000 */
[----:B------:R-:W-:Y:S01]  /*4220*/  BPT.TRAP 0x1 ;  /* 0x000000040000795c */ /* 0x000fe20000300000 */
.L_x_72:
[----:B------:R-:W-:-:S04]  /*4230*/  ULEA UR4, UR42, UR52, 0x3 ;  /* 0x000000342a047291 */ /* 0x000fc8000f8e183f */
[----:B------:R-:W-:-:S04]  /*4240*/  UIADD3 UR4, UR4, 0x60, URZ ;  /* 0x0000006004047890 */ /* 0x000fc8000fffe03f */
[----:B------:R-:W-:-:S09]  /*4250*/  UPRMT UR4, UR51, 0x654, UR4 ;  /* 0x0000065433047896 */ /* 0x000fd20008000004 */
[----:B------:R-:W-:Y:S03]  /*4260*/  SYNCS.ARRIVE.TRANS64.RED.A1T0 RZ, [UR4], RZ ;  /* 0x000000ffffff79a7 */ /* 0x000fe60008100404 */
.L_x_71:
[----:B------:R-:W-:Y:S05]  /*4270*/  BSYNC B0 ;  /* 0x0000000000007941 */ /* 0x000fea0003800000 */
.L_x_70:
[----:B------:R-:W-:Y:S01]  /*4280*/  UIADD3 UR42, UR42, 0x1, URZ ;  /* 0x000000012a2a7890 */ /* 0x000fe2000fffe03f */
[----:B------:R-:W-:Y:S01]  /*4290*/  BSSY B0, `(.L_x_73) ;  /* 0x0000039000007945 */ /* 0x000fe20003800000 */
[----:B-1----:R-:W-:Y:S02]  /*42a0*/  IMAD.MOV.U32 R8, RZ, RZ, R91 ;  /* 0x000000ffff087224 */ /* 0x002fe400078e005b */
[----:B------:R-:W-:-:S04]  /*42b0*/  UISETP.NE.AND UP0, UPT, UR42, 0x4, UPT ;  /* 0x000000042a00788c */ /* 0x000fc8000bf05270 */
[----:B------:R-:W-:Y:S01]  /*42c0*/  USEL UR42, UR42, URZ, UP0 ;  /* 0x0000003f2a2a7287 */ /* 0x000fe20008000000 */
[----:B------:R-:W-:Y:S11]  /*42d0*/  @P0 BRA `(.L_x_74) ;  /* 0x0000000000d00947 */ /* 0x000ff60003800000 */
[----:B------:R-:W-:-:S13]  /*42e0*/  ISETP.NE.AND P2, PT, R101, 0x3, PT ;  /* 0x000000036500780c */ /* 0x000fda0003f45270 */
[----:B------:R-:W-:Y:S05]  /*42f0*/  @!P2 BRA `(.L_x_75) ;  /* 0x000000000004a947 */ /* 0x000fea0003800000 */
[----:B------:R-:W-:Y:S01]  /*4300*/  BPT.TRAP 0x1 ;  /* 0x000000040000795c */ /* 0x000fe20000300000 */
.L_x_75:
[C---:B------:R-:W-:Y:S01]  /*4310*/  LEA R4, R3.reuse, UR52, 0x3 ;  /* 0x0000003403047c11 */ /* 0x040fe2000f8e18ff */
[----:B------:R-:W-:Y:S01]  /*4320*/  VIADD R10, R3, 0x1 ;  /* 0x00000001030a7836 */ /* 0x000fe20000000000 */
[----:B------:R-:W-:Y:S01]  /*4330*/  SHF.L.U32 R5, R91, 0x1f, RZ ;  /* 0x0000001f5b057819 */ /* 0x000fe200000006ff */
[----:B------:R-:W-:Y:S03]  /*4340*/  BSSY B1, `(.L_x_76) ;  /* 0x0000005000017945 */ /* 0x000fe60003800000 */
[----:B------:R-:W1:Y:S01]  /*4350*/  SYNCS.PHASECHK.TRANS64.TRYWAIT P2, [R4+URZ+0x40], R5 ;  /* 0x00004005040075a7 */ /* 0x000e62000804017f */
[----:B------:R-:W-:-:S04]  /*4360*/  ISETP.NE.AND P4, PT, R10, 0x4, PT ;  /* 0x000000040a00780c */ /* 0x000fc80003f85270 */
[----:B------:R-:W-:Y:S01]  /*4370*/  SEL R8, RZ, 0x1, P4 ;  /* 0x00000001ff087807 */ /* 0x000fe20002000000 */
[----:B-1----:R-:W-:Y:S08]  /*4380*/  @!P2 BRA `(.L_x_77) ;  /* 0x00000040008ca947 */ /* 0x002ff00003800000 */
.L_x_172:
[----:B------:R-:W-:Y:S05]  /*4390*/  BSYNC B1 ;  /* 0x0000000000017941 */ /* 0x000fea0003800000 */
.L_x_76:
[----:B------:R-:W-:Y:S05]  /*43a0*/  @P3 BRA `(.L_x_78) ;  /* 0x0000000000943947 */ /* 0x000fea0003800000 */
[----:B------:R-:W-:Y:S01]  /*43b0*/  IMAD R11, R3, 0x2000, R63 ;  /* 0x00002000030b7824 */ /* 0x000fe200078e023f */
[----:B------:R-:W-:Y:S05]  /*43c0*/  WARPSYNC.ALL ;  /* 0x0000000000007948 */ /* 0x000fea0003800000 */
[----:B------:R-:W-:Y:S01]  /*43d0*/  IMAD.IADD R24, R62, 0x1, R11 ;  /* 0x000000013e187824 */ /* 0x000fe200078e020b */
[----:B-1----:R-:W1:Y:S05]  /*43e0*/  LDSM.16.M88.4 R4, [R11+0x200] ;  /* 0x000200000b04783b */ /* 0x002e6a0000000200 */
[----:B------:R-:W3:Y:S01]  /*43f0*/  LDSM.16.M88.4 R24, [R24+0x200] ;  /* 0x000200001818783b */ /* 0x000ee20000000200 */
[----:B-1----:R-:W-:Y:S01]  /*4400*/  IMAD.U32 R21, R5, 0x10000, RZ ;  /* 0x0001000005157824 */ /* 0x002fe200078e00ff */
[C---:B------:R-:W-:Y:S01]  /*4410*/  LOP3.LUT R15, R4.reuse, 0xffff0000, RZ, 0xc0, !PT ;  /* 0xffff0000040f7812 */ /* 0x040fe200078ec0ff */
[----:B------:R-:W-:Y:S01]  /*4420*/  IMAD.U32 R9, R7, 0x10000, RZ ;  /* 0x0001000007097824 */ /* 0x000fe200078e00ff */
[----:B------:R-:W-:Y:S01]  /*4430*/  LOP3.LUT R5, R5, 0xffff0000, RZ, 0xc0, !PT ;  /* 0xffff000005057812 */ /* 0x000fe200078ec0ff */
[----:B------:R-:W-:Y:S01]  /*4440*/  IMAD.U32 R13, R4, 0x10000, RZ ;  /* 0x00010000040d7824 */ /* 0x000fe200078e00ff */
        /* <DEDUP_REMOVED lines=8> */
[C---:B------:R-:W-:Y:S01]  /*44d0*/  SHF.L.U32 R31, R26.reuse, 0x10, RZ ;  /* 0x000000101a1f7819 */ /* 0x040fe200000006ff */
[-C--:B------:R-:W-:Y:S01]  /*44e0*/  FMUL R13, R13, R98.reuse ;  /* 0x000000620d0d7220 */ /* 0x080fe20000400000 */
        /* <DEDUP_REMOVED lines=17> */
.L_x_78:
[----:B------:R-:W-:Y:S02]  /*4600*/  LOP3.LUT R8, R91, R8, RZ, 0x3c, !PT ;  /* 0x000000085b087212 */ /* 0x000fe400078e3cff */
[----:B------:R-:W-:-:S07]  /*4610*/  SEL R3, R10, RZ, P4 ;  /* 0x000000ff0a037207 */ /* 0x000fce0002000000 */
.L_x_74:
[----:B------:R-:W-:Y:S05]  /*4620*/  BSYNC B0 ;  /* 0x0000000000007941 */ /* 0x000fea0003800000 */
.L_x_73:
[C-C-:B------:R-:W-:Y:S01]  /*4630*/  FFMA R72, R93.reuse, R72, R20.reuse ;  /* 0x000000485d487223 */ /* 0x140fe20000000014 */
[C-C-:B-1----:R-:W-:Y:S01]  /*4640*/  FFMA R4, R93.reuse, R73, R20.reuse ;  /* 0x000000495d047223 */ /* 0x142fe20000000014 */
[C-C-:B------:R-:W-:Y:S01]  /*4650*/  FFMA R5, R93.reuse, R76, R20.reuse ;  /* 0x0000004c5d057223 */ /* 0x140fe20000000014 */
[C-C-:B------:R-:W-:Y:S01]  /*4660*/  FFMA R10, R93.reuse, R77, R20.reuse ;  /* 0x0000004d5d0a7223 */ /* 0x140fe20000000014 */
[C-C-:B------:R-:W-:Y:S01]  /*4670*/  FFMA R9, R93.reuse, R80, R20.reuse ;  /* 0x000000505d097223 */ /* 0x140fe20000000014 */
[C-C-:B------:R-:W-:Y:S01]  /*4680*/  FFMA R24, R93.reuse, R81, R20.reuse ;  /* 0x000000515d187223 */ /* 0x140fe20000000014 */
[C-C-:B------:R-:W-:Y:S01]  /*4690*/  FFMA R25, R93.reuse, R84, R20.reuse ;  /* 0x000000545d197223 */ /* 0x140fe20000000014 */
[C---:B------:R-:W-:Y:S01]  /*46a0*/  FFMA R28, R93.reuse, R85, R20 ;  /* 0x000000555d1c7223 */ /* 0x040fe20000000014 */
[C-C-:B------:R-:W-:Y:S01]  /*46b0*/  FFMA R6, R93.reuse, R75, R100.reuse ;  /* 0x0000004b5d067223 */ /* 0x140fe20000000064 */
[C-C-:B------:R-:W-:Y:S01]  /*46c0*/  FFMA R74, R93.reuse, R74, R100.reuse ;  /* 0x0000004a5d4a7223 */ /* 0x140fe20000000064 */
[C-C-:B------:R-:W-:Y:S01]  /*46d0*/  FFMA R7, R93.reuse, R78, R100.reuse ;  /* 0x0000004e5d077223 */ /* 0x140fe20000000064 */
[C-C-:B------:R-:W-:Y:S01]  /*46e0*/  FFMA R20, R93.reuse, R79, R100.reuse ;  /* 0x0000004f5d147223 */ /* 0x140fe20000000064 */
[C-C-:B------:R-:W-:Y:S01]  /*46f0*/  FFMA R11, R93.reuse, R82, R100.reuse ;  /* 0x000000525d0b7223 */ /* 0x140fe20000000064 */
[C-C-:B------:R-:W-:Y:S01]  /*4700*/  FFMA R26, R93.reuse, R83, R100.reuse ;  /* 0x000000535d1a7223 */ /* 0x140fe20000000064 */
        /* <DEDUP_REMOVED lines=21> */
[----:B------:R-:W-:Y:S01]  /*4860*/  BSSY B0, `(.L_x_79) ;  /* 0x000001b000007945 */ /* 0x000fe20003800000 */
[----:B------:R-:W-:-:S02]  /*4870*/  F2FP.RELU.BF16.F32.PACK_AB R6, R31, R6 ;  /* 0x000000061f06723e */ /* 0x000fc400000018ff */
[----:B------:R-:W-:Y:S02]  /*4880*/  F2FP.RELU.BF16.F32.PACK_AB R7, R20, R7 ;  /* 0x000000071407723e */ /* 0x000fe400000018ff */
[----:B------:R-:W-:Y:S02]  /*4890*/  F2FP.RELU.BF16.F32.PACK_AB R32, R24, R9 ;  /* 0x000000091820723e */ /* 0x000fe400000018ff */
[----:B------:R-:W-:Y:S01]  /*48a0*/  F2FP.RELU.BF16.F32.PACK_AB R33, R26, R11 ;  /* 0x0000000b1a21723e */ /* 0x000fe200000018ff */
[----:B------:R1:W-:Y:S01]  /*48b0*/  STSM.16.M88.4 [R63+0x4200], R4 ;  /* 0x004200043f007844 */ /* 0x0003e20000000200 */
[----:B------:R-:W-:Y:S02]  /*48c0*/  F2FP.RELU.BF16.F32.PACK_AB R34, R28, R25 ;  /* 0x000000191c22723e */ /* 0x000fe400000018ff */
        /* <DEDUP_REMOVED lines=20> */
.L_x_80:
[----:B------:R-:W-:Y:S05]  /*4a10*/  BSYNC B0 ;  /* 0x0000000000007941 */ /* 0x000fea0003800000 */
.L_x_79:
[----:B------:R-:W-:Y:S06]  /*4a20*/  BAR.SYNC.DEFER_BLOCKING 0x1, 0x100 ;  /* 0x0044000000007b1d */ /* 0x000fec0000010000 */
[----:B------:R-:W-:Y:S04]  /*4a30*/  BSSY B0, `(.L_x_81) ;  /* 0x0000009000007945 */ /* 0x000fe80003800000 */
[----:B------:R-:W-:Y:S05]  /*4a40*/  @P0 BRA `(.L_x_82) ;  /* 0x00000000001c0947 */ /* 0x000fea0003800000 */
[----:B------:R-:W-:-:S13]  /*4a50*/  ISETP.NE.AND P2, PT, R101, 0x3, PT ;  /* 0x000000036500780c */ /* 0x000fda0003f45270 */
[----:B------:R-:W-:Y:S05]  /*4a60*/  @!P2 BRA `(.L_x_83) ;  /* 0x000000000004a947 */ /* 0x000fea0003800000 */
[----:B------:R-:W-:Y:S01]  /*4a70*/  BPT.TRAP 0x1 ;  /* 0x000000040000795c */ /* 0x000fe20000300000 */
.L_x_83:
[----:B------:R-:W-:-:S04]  /*4a80*/  ULEA UR4, UR42, UR52, 0x3 ;  /* 0x000000342a047291 */ /* 0x000fc8000f8e183f */
[----:B------:R-:W-:-:S04]  /*4a90*/  UIADD3 UR4, UR4, 0x60, URZ ;  /* 0x0000006004047890 */ /* 0x000fc8000fffe03f */
[----:B------:R-:W-:-:S09]  /*4aa0*/  UPRMT UR4, UR51, 0x654, UR4 ;  /* 0x0000065433047896 */ /* 0x000fd20008000004 */
[----:B------:R-:W-:Y:S03]  /*4ab0*/  SYNCS.ARRIVE.TRANS64.RED.A1T0 RZ, [UR4], RZ ;  /* 0x000000ffffff79a7 */ /* 0x000fe60008100404 */
.L_x_82:
[----:B------:R-:W-:Y:S05]  /*4ac0*/  BSYNC B0 ;  /* 0x0000000000007941 */ /* 0x000fea0003800000 */
.L_x_81:
[----:B------:R-:W-:Y:S01]  /*4ad0*/  UIADD3 UR4, UR42, 0x1, URZ ;  /* 0x000000012a047890 */ /* 0x000fe2000fffe03f */
[----:B------:R-:W-:Y:S03]  /*4ae0*/  BSSY B0, `(.L_x_84) ;  /* 0x0000033000007945 */ /* 0x000fe60003800000 */
[----:B------:R-:W-:-:S04]  /*4af0*/  UISETP.NE.AND UP0, UPT, UR4, 0x4, UPT ;  /* 0x000000040400788c */ /* 0x000fc8000bf05270 */
[----:B------:R-:W-:Y:S01]  /*4b00*/  USEL UR42, UR4, URZ, UP0 ;  /* 0x0000003f042a7287 */ /* 0x000fe20008000000 */
[----:B------:R-:W-:Y:S11]  /*4b10*/  @P0 BRA `(.L_x_85) ;  /* 0x0000000000bc0947 */ /* 0x000ff60003800000 */
[----:B------:R-:W-:-:S13]  /*4b20*/  ISETP.NE.AND P2, PT, R101, 0x3, PT ;  /* 0x000000036500780c */ /* 0x000fda0003f45270 */
[----:B------:R-:W-:Y:S05]  /*4b30*/  @!P2 BRA `(.L_x_86) ;  /* 0x000000000004a947 */ /* 0x000fea0003800000 */
[----:B------:R-:W-:Y:S01]  /*4b40*/  BPT.TRAP 0x1 ;  /* 0x000000040000795c */ /* 0x000fe20000300000 */
.L_x_86:
[----:B-1----:R-:W-:Y:S01]  /*4b50*/  SHF.L.U32 R4, R8, 0x1f, RZ ;  /* 0x0000001f08047819 */ /* 0x002fe200000006ff */
[----:B------:R-:W-:Y:S01]  /*4b60*/  BSSY B1, `(.L_x_87) ;  /* 0x0000004000017945 */ /* 0x000fe20003800000 */
[----:B------:R-:W-:-:S04]  /*4b70*/  LEA R5, R3, UR52, 0x3 ;  /* 0x0000003403057c11 */ /* 0x000fc8000f8e18ff */
[----:B------:R-:W1:Y:S02]  /*4b80*/  SYNCS.PHASECHK.TRANS64.TRYWAIT P2, [R5+URZ+0x40], R4 ;  /* 0x00004004050075a7 */ /* 0x000e64000804017f */
[----:B-1----:R-:W-:Y:S05]  /*4b90*/  @!P2 BRA `(.L_x_88) ;  /* 0x00000038009ca947 */ /* 0x002fea0003800000 */
.L_x_173:
[----:B------:R-:W-:Y:S05]  /*4ba0*/  BSYNC B1 ;  /* 0x0000000000017941 */ /* 0x000fea0003800000 */
.L_x_87:
[----:B------:R-:W-:Y:S05]  /*4bb0*/  @P3 BRA `(.L_x_85) ;  /* 0x0000000000943947 */ /* 0x000fea0003800000 */
[----:B------:R-:W-:Y:S01]  /*4bc0*/  IMAD R3, R3, 0x2000, R63 ;  /* 0x0000200003037824 */ /* 0x000fe200078e023f */
[----:B------:R-:W-:Y:S05]  /*4bd0*/  WARPSYNC.ALL ;  /* 0x0000000000007948 */ /* 0x000fea0003800000 */
[----:B------:R-:W-:Y:S01]  /*4be0*/  IMAD.IADD R8, R62, 0x1, R3 ;  /* 0x000000013e087824 */ /* 0x000fe200078e0203 */
[----:B-1----:R-:W1:Y:S05]  /*4bf0*/  LDSM.16.M88.4 R4, [R3+0x200] ;  /* 0x000200000304783b */ /* 0x002e6a0000000200 */
[----:B------:R-:W3:Y:S01]  /*4c00*/  LDSM.16.M88.4 R8, [R8+0x200] ;  /* 0x000200000808783b */ /* 0x000ee20000000200 */
[C---:B-1----:R-:W-:Y:S01]  /*4c10*/  IMAD.U32 R21, R5.reuse, 0x10000, RZ ;  /* 0x0001000005157824 */ /* 0x042fe200078e00ff */
[C---:B------:R-:W-:Y:S01]  /*4c20*/  LOP3.LUT R15, R4.reuse, 0xffff0000, RZ, 0xc0, !PT ;  /* 0xffff0000040f7812 */ /* 0x040fe200078ec0ff */
[----:B------:R-:W-:Y:S01]  /*4c30*/  IMAD.U32 R13, R4, 0x10000, RZ ;  /* 0x00010000040d7824 */ /* 0x000fe200078e00ff */
[----:B------:R-:W-:Y:S01]  /*4c40*/  LOP3.LUT R5, R5, 0xffff0000, RZ, 0xc0, !PT ;  /* 0xffff000005057812 */ /* 0x000fe200078ec0ff */
[----:B------:R-:W-:Y:S01]  /*4c50*/  IMAD.U32 R3, R6, 0x10000, RZ ;  /* 0x0001000006037824 */ /* 0x000fe200078e00ff */
[C---:B---3--:R-:W-:Y:S01]  /*4c60*/  LOP3.LUT R65, R9.reuse, 0xffff0000, RZ, 0xc0, !PT ;  /* 0xffff000009417812 */ /* 0x048fe200078ec0ff */
        /* <DEDUP_REMOVED lines=26> */
.L_x_85:
[----:B------:R-:W-:Y:S05]  /*4e10*/  BSYNC B0 ;  /* 0x0000000000007941 */ /* 0x000fea0003800000 */
.L_x_84:
[C-C-:B------:R-:W-:Y:S01]  /*4e20*/  FFMA R42, R93.reuse, R42, R14.reuse ;  /* 0x0000002a5d2a7223 */ /* 0x140fe2000000000e */
[C-C-:B-1----:R-:W-:Y:S01]  /*4e30*/  FFMA R6, R93.reuse, R43, R14.reuse ;  /* 0x0000002b5d067223 */ /* 0x142fe2000000000e */
        /* <DEDUP_REMOVED lines=54> */
[----:B------:R-:W-:Y:S02]  /*51a0*/  UIADD3 UR4, UR52, 0x6200, URZ ;  /* 0x0000620034047890 */ /* 0x000fe4000fffe03f */
[----:B------:R-:W-:Y:S01]  /*51b0*/  UIADD3.X UR9, URZ, UR55, URZ, UP0, !UPT ;  /* 0x000000373f097290 */ /* 0x000fe200087fe43f */
[----:B------:R-:W-:-:S08]  /*51c0*/  UMOV UR7, UR47 ;  /* 0x0000002f00077c82 */ /* 0x000fd00008000000 */
[----:B------:R3:W-:Y:S01]  /*51d0*/  UTMASTG.3D [UR4], [UR8] ;  /* 0x00000004080073b5 */ /* 0x0007e20008010000 */
[----:B------:R0:W-:Y:S01]  /*51e0*/  UTMACMDFLUSH ;  /* 0x00000000000079b7 */ /* 0x0001e20000000000 */
[----:B---3--:R-:W-:-:S04]  /*51f0*/  DEPBAR.LE SB0, 0x1 ;  /* 0x000080400000791a */ /* 0x008fc80000000000 */
.L_x_90:
[----:B------:R-:W-:Y:S05]  /*5200*/  BSYNC B0 ;  /* 0x0000000000007941 */ /* 0x000fea0003800000 */
.L_x_89:
[----:B------:R-:W-:Y:S06]  /*5210*/  BAR.SYNC.DEFER_BLOCKING 0x1, 0x100 ;  /* 0x0044000000007b1d */ /* 0x000fec0000010000 */
[----:B------:R-:W-:Y:S04]  /*5220*/  BSSY B0, `(.L_x_91) ;  /* 0x0000009000007945 */ /* 0x000fe80003800000 */
[----:B------:R-:W-:Y:S05]  /*5230*/  @P0 BRA `(.L_x_92) ;  /* 0x00000000001c0947 */ /* 0x000fea0003800000 */
[----:B------:R-:W-:-:S13]  /*5240*/  ISETP.NE.AND P0, PT, R101, 0x3, PT ;  /* 0x000000036500780c */ /* 0x000fda0003f05270 */
[----:B------:R-:W-:Y:S05]  /*5250*/  @!P0 BRA `(.L_x_93) ;  /* 0x0000000000048947 */ /* 0x000fea0003800000 */
[----:B------:R-:W-:Y:S01]  /*5260*/  BPT.TRAP 0x1 ;  /* 0x000000040000795c */ /* 0x000fe20000300000 */
.L_x_93:
[----:B------:R-:W-:-:S04]  /*5270*/  ULEA UR4, UR42, UR52, 0x3 ;  /* 0x000000342a047291 */ /* 0x000fc8000f8e183f */
[----:B------:R-:W-:-:S04]  /*5280*/  UIADD3 UR4, UR4, 0x60, URZ ;  /* 0x0000006004047890 */ /* 0x000fc8000fffe03f */
[----:B------:R-:W-:-:S09]  /*5290*/  UPRMT UR4, UR51, 0x654, UR4 ;  /* 0x0000065433047896 */ /* 0x000fd20008000004 */
[----:B------:R-:W-:Y:S03]  /*52a0*/  SYNCS.ARRIVE.TRANS64.RED.A1T0 RZ, [UR4], RZ ;  /* 0x000000ffffff79a7 */ /* 0x000fe60008100404 */
.L_x_92:
[----:B------:R-:W-:Y:S05]  /*52b0*/  BSYNC B0 ;  /* 0x0000000000007941 */ /* 0x000fea0003800000 */
.L_x_91:
[----:B------:R-:W-:Y:S01]  /*52c0*/  IADD3 R16, P0, R16, UR38, RZ ;  /* 0x0000002610107c10 */ /* 0x000fe2000ff1e0ff */
[----:B------:R-:W-:Y:S01]  /*52d0*/  ULDC.64 UR4, c[0x0][0x8f8] ;  /* 0x00023e0000047ab9 */ /* 0x000fe20000000a00 */
[----:B------:R-:W-:Y:S01]  /*52e0*/  UIADD3 UR42, UR42, 0x1, URZ ;  /* 0x000000012a2a7890 */ /* 0x000fe2000fffe03f */
[----:B------:R-:W-:Y:S01]  /*52f0*/  PRMT R3, RZ, 0x7610, R3 ;  /* 0x00007610ff037816 */ /* 0x000fe20000000003 */
[----:B------:R-:W-:Y:S01]  /*5300*/  UMOV UR47, 0xffffffff ;  /* 0xffffffff002f7882 */ /* 0x000fe20000000000 */
[----:B------:R-:W-:Y:S01]  /*5310*/  IADD3.X R17, R17, UR37, RZ, P0, !PT ;  /* 0x0000002511117c10 */ /* 0x000fe200087fe4ff */
[----:B------:R-:W-:Y:S01]  /*5320*/  UISETP.NE.AND UP0, UPT, UR42, 0x4, UPT ;  /* 0x000000042a00788c */ /* 0x000fe2000bf05270 */
[----:B------:R-:W-:Y:S01]  /*5330*/  ISETP.GE.U32.AND P0, PT, R16, UR4, PT ;  /* 0x0000000410007c0c */ /* 0x000fe2000bf06070 */
[----:B------:R-:W-:Y:S02]  /*5340*/  IMAD.MOV.U32 R97, RZ, RZ, -0x1 ;  /* 0xffffffffff617424 */ /* 0x000fe400078e00ff */
[----:B------:R-:W-:Y:S01]  /*5350*/  USEL UR42, UR42, URZ, UP0 ;  /* 0x0000003f2a2a7287 */ /* 0x000fe20008000000 */
[----:B------:R-:W-:Y:S01]  /*5360*/  ISETP.GE.U32.AND.EX P0, PT, R17, UR5, PT, P0 ;  /* 0x0000000511007c0c */ /* 0x000fe2000bf06100 */
[----:B------:R-:W-:-:S12]  /*5370*/  IMAD.MOV.U32 R99, RZ, RZ, -0x1 ;  /* 0xffffffffff637424 */ /* 0x000fd800078e00ff */
[----:B------:R-:W-:Y:S05]  /*5380*/  @P0 BRA `(.L_x_94) ;  /* 0x0000000400640947 */ /* 0x000fea0003800000 */
[----:B------:R-:W3:Y:S01]  /*5390*/  S2R R23, SR_CTAID.X ;  /* 0x0000000000177919 */ /* 0x000ee20000002500 */
[----:B-1----:R-:W1:Y:S01]  /*53a0*/  LDC.64 R10, c[0x0][0x8d0] ;  /* 0x00023400ff0a7b82 */ /* 0x002e620000000a00 */
[----:B------:R-:W-:Y:S01]  /*53b0*/  ULDC UR4, c[0x0][0x150] ;  /* 0x0000540000047ab9 */ /* 0x000fe20000000800 */
[----:B------:R-:W-:Y:S01]  /*53c0*/  IMAD.MOV.U32 R8, RZ, RZ, R16 ;  /* 0x000000ffff087224 */ /* 0x000fe200078e0010 */
[----:B------:R-:W4:Y:S01]  /*53d0*/  S2R R25, SR_CTAID.Y ;  /* 0x0000000000197919 */ /* 0x000f220000002600 */
[----:B------:R-:W-:-:S04]  /*53e0*/  IMAD.MOV.U32 R9, RZ, RZ, R17 ;  /* 0x000000ffff097224 */ /* 0x000fc800078e0011 */
[----:B------:R-:W2:Y:S08]  /*53f0*/  LDC R26, c[0x0][0x144] ;  /* 0x00005100ff1a7b82 */ /* 0x000eb00000000800 */
[----:B------:R-:W2:Y:S08]  /*5400*/  LDC R12, c[0x0][0x8d8] ;  /* 0x00023600ff0c7b82 */ /* 0x000eb00000000800 */
[----:B------:R-:W2:Y:S01]  /*5410*/  LDC.64 R20, c[0x0][0x8c8] ;  /* 0x00023200ff147b82 */ /* 0x000ea20000000a00 */
[----:B-1----:R-:W-:-:S04]  /*5420*/  ISETP.NE.U32.AND P0, PT, R10, RZ, PT ;  /* 0x000000ff0a00720c */ /* 0x002fc80003f05070 */
[----:B------:R-:W-:Y:S02]  /*5430*/  ISETP.NE.AND.EX P0, PT, R11, RZ, PT, P0 ;  /* 0x000000ff0b00720c */ /* 0x000fe40003f05300 */
[----:B---3--:R-:W-:-:S05]  /*5440*/  I2FP.F32.U32 R3, R23 ;  /* 0x0000001700037245 */ /* 0x008fca0000201000 */
[----:B------:R-:W-:-:S04]  /*5450*/  FMUL R3, R3, UR4 ;  /* 0x0000000403037c20 */ /* 0x000fc80008400000 */
[----:B------:R1:W3:Y:S02]  /*5460*/  F2I.U32.TRUNC.NTZ R24, R3 ;  /* 0x0000000300187305 */ /* 0x0002e4000020f000 */
[----:B----4-:R-:W-:Y:S05]  /*5470*/  @!P0 BRA `(.L_x_95) ;  /* 0x0000000000288947 */ /* 0x010fea0003800000 */
[----:B-1----:R-:W1:Y:S02]  /*5480*/  LDC R3, c[0x0][0x8dc] ;  /* 0x00023700ff037b82 */ /* 0x002e640000000800 */
[----:B-1----:R-:W-:-:S05]  /*5490*/  IADD3 R3, P0, R16, R3, RZ ;  /* 0x0000000310037210 */ /* 0x002fca0007f1e0ff */
        /* <DEDUP_REMOVED lines=8> */
.L_x_95:
[-CC-:B--2---:R-:W-:Y:S01]  /*5520*/  SHF.R.U64 R32, R8, R12.reuse, R9.reuse ;  /* 0x0000000c08207219 */ /* 0x184fe20000001209 */
[----:B------:R-:W2:Y:S01]  /*5530*/  LDC.64 R14, c[0x0][0x8e8] ;  /* 0x00023a00ff0e7b82 */ /* 0x000ea20000000a00 */
[----:B-1----:R-:W-:Y:S01]  /*5540*/  SHF.R.U32.HI R3, RZ, R12, R9 ;  /* 0x0000000cff037219 */ /* 0x002fe20000011609 */
[----:B---3--:R-:W-:Y:S01]  /*5550*/  IMAD.MOV R24, RZ, RZ, -R24 ;  /* 0x000000ffff187224 */ /* 0x008fe200078e0a18 */
[----:B------:R-:W-:Y:S01]  /*5560*/  IADD3 R7, P0, RZ, -R32, RZ ;  /* 0x80000020ff077210 */ /* 0x000fe20007f1e0ff */
[----:B------:R-:W-:Y:S02]  /*5570*/  ULDC UR4, c[0x0][0x154] ;  /* 0x0000550000047ab9 */ /* 0x000fe40000000800 */
[----:B------:R-:W-:Y:S02]  /*5580*/  IMAD R26, R26, R24, R23 ;  /* 0x000000181a1a7224 */ /* 0x000fe400078e0217 */
[----:B------:R-:W1:Y:S01]  /*5590*/  LDC R8, c[0x0][0x8c0] ;  /* 0x00023000ff087b82 */ /* 0x000e620000000800 */
[----:B------:R-:W-:-:S02]  /*55a0*/  IMAD.X R3, RZ, RZ, ~R3, P0 ;  /* 0x000000ffff037224 */ /* 0x000fc400000e0e03 */
[----:B------:R-:W-:-:S04]  /*55b0*/  IMAD.WIDE.U32 R4, R7, R20, R16 ;  /* 0x0000001407047225 */ /* 0x000fc800078e0010 */
[----:B------:R-:W-:Y:S01]  /*55c0*/  IMAD R6, R3, R20, RZ ;  /* 0x0000001403067224 */ /* 0x000fe200078e02ff */
[----:B------:R-:W3:Y:S03]  /*55d0*/  LDC R28, c[0x0][0x8b0] ;  /* 0x00022c00ff1c7b82 */ /* 0x000ee60000000800 */
[----:B------:R-:W-:Y:S02]  /*55e0*/  IMAD R3, R7, R21, R6 ;  /* 0x0000001507037224 */ /* 0x000fe400078e0206 */
[----:B------:R-:W-:Y:S02]  /*55f0*/  IMAD.MOV.U32 R7, RZ, RZ, 0x1 ;  /* 0x00000001ff077424 */ /* 0x000fe400078e00ff */
[----:B------:R-:W-:Y:S01]  /*5600*/  IMAD.IADD R3, R5, 0x1, R3 ;  /* 0x0000000105037824 */ /* 0x000fe200078e0203 */
[----:B------:R-:W4:Y:S01]  /*5610*/  LDC R30, c[0x0][0x900] ;  /* 0x00024000ff1e7b82 */ /* 0x000f220000000800 */
[----:B------:R-:W-:-:S02]  /*5620*/  I2FP.F32.U32 R5, R25 ;  /* 0x0000001900057245 */ /* 0x000fc40000201000 */
[----:B--2---:R-:W-:-:S03]  /*5630*/  ISETP.NE.U32.AND P0, PT, R14, RZ, PT ;  /* 0x000000ff0e00720c */ /* 0x004fc60003f05070 */
[----:B------:R-:W-:Y:S01]  /*5640*/  FMUL R6, R5, UR4 ;  /* 0x0000000405067c20 */ /* 0x000fe20008400000 */
[----:B------:R-:W-:Y:S01]  /*5650*/  ISETP.NE.AND.EX P0, PT, R15, RZ, PT, P0 ;  /* 0x000000ff0f00720c */ /* 0x000fe20003f05300 */
[----:B------:R-:W2:Y:S01]  /*5660*/  LDC R24, c[0x0][0x148] ;  /* 0x00005200ff187b82 */ /* 0x000ea20000000800 */
[-CC-:B-1----:R-:W-:Y:S01]  /*5670*/  SHF.R.U64 R12, R4, R8.reuse, R3.reuse ;  /* 0x00000008040c7219 */ /* 0x182fe20000001203 */
[----:B------:R1:W1:Y:S01]  /*5680*/  F2I.U32.TRUNC.NTZ R20, R6 ;  /* 0x0000000600147305 */ /* 0x000262000020f000 */
[----:B------:R-:W-:Y:S01]  /*5690*/  SHF.R.U32.HI R3, RZ, R8, R3 ;  /* 0x00000008ff037219 */ /* 0x000fe20000011603 */
[----:B------:R-:W-:-:S04]  /*56a0*/  IMAD.MOV.U32 R5, RZ, RZ, -0x1 ;  /* 0xffffffffff057424 */ /* 0x000fc800078e00ff */
[----:B------:R-:W1:Y:S01]  /*56b0*/  LDC R21, c[0x0][0x8a8] ;  /* 0x00022a00ff157b82 */ /* 0x000e620000000800 */
[-CC-:B---3--:R-:W-:Y:S02]  /*56c0*/  SHF.R.U64 R10, R12, R28.reuse, R3.reuse ;  /* 0x0000001c0c0a7219 */ /* 0x188fe40000001203 */
[----:B------:R-:W-:-:S05]  /*56d0*/  SHF.R.U32.HI R3, RZ, R28, R3 ;  /* 0x0000001cff037219 */ /* 0x000fca0000011603 */
[----:B------:R-:W3:Y:S01]  /*56e0*/  LDC R27, c[0x0][0x8f0] ;  /* 0x00023c00ff1b7b82 */ /* 0x000ee20000000800 */
[-C--:B----4-:R-:W-:Y:S02]  /*56f0*/  SHF.L.U32 R4, R5, R30.reuse, RZ ;  /* 0x0000001e05047219 */ /* 0x090fe400000006ff */
[--C-:B------:R-:W-:Y:S02]  /*5700*/  SHF.R.U64 R13, R10, R30, R3.reuse ;  /* 0x0000001e0a0d7219 */ /* 0x100fe40000001203 */
[----:B------:R-:W-:Y:S02]  /*5710*/  LOP3.LUT R23, RZ, R4, RZ, 0x33, !PT ;  /* 0x00000004ff177212 */ /* 0x000fe400078e33ff */
[-C--:B------:R-:W-:Y:S01]  /*5720*/  SHF.R.U32.HI R5, RZ, R30.reuse, R3 ;  /* 0x0000001eff057219 */ /* 0x080fe20000011603 */
[----:B------:R-:W4:Y:S01]  /*5730*/  LDC R29, c[0x0][0x8e0] ;  /* 0x00023800ff1d7b82 */ /* 0x000f220000000800 */
[----:B------:R-:W-:Y:S01]  /*5740*/  SHF.L.U32 R97, R7, R30, RZ ;  /* 0x0000001e07617219 */ /* 0x000fe200000006ff */
[----:B------:R-:W-:-:S06]  /*5750*/  IMAD.MOV.U32 R4, RZ, RZ, R13 ;  /* 0x000000ffff047224 */ /* 0x000fcc00078e000d */
[----:B------:R-:W1:Y:S01]  /*5760*/  LDC R31, c[0x0][0x8b8] ;  /* 0x00022e00ff1f7b82 */ /* 0x000e620000000800 */
[----:B------:R-:W-:Y:S05]  /*5770*/  @!P0 BRA `(.L_x_96) ;  /* 0x0000000000288947 */ /* 0x000fea0003800000 */
[----:B------:R-:W5:Y:S02]  /*5780*/  LDC R4, c[0x0][0x8f4] ;  /* 0x00023d00ff047b82 */ /* 0x000f640000000800 */
[----:B-----5:R-:W-:-:S05]  /*5790*/  IADD3 R3, P0, R13, R4, RZ ;  /* 0x000000040d037210 */ /* 0x020fca0007f1e0ff */
[----:B------:R-:W-:-:S04]  /*57a0*/  IMAD.X R11, RZ, RZ, R5, P0 ;  /* 0x000000ffff0b7224 */ /* 0x000fc800000e0605 */
[----:B------:R-:W-:-:S04]  /*57b0*/  IMAD.WIDE.U32 R4, R11, R14, RZ ;  /* 0x0000000e0b047225 */ /* 0x000fc800078e00ff */
[----:B-1----:R-:W-:-:S04]  /*57c0*/  IMAD.WIDE.U32 R6, P0, R3, R15, R4 ;  /* 0x0000000f03067225 */ /* 0x002fc80007800004 */
[----:B------:R-:W-:-:S04]  /*57d0*/  IMAD.WIDE.U32 R4, R3, R14, RZ ;  /* 0x0000000e03047225 */ /* 0x000fc800078e00ff */
[----:B------:R-:W-:Y:S01]  /*57e0*/  IMAD.X R9, RZ, RZ, RZ, P0 ;  /* 0x000000ffff097224 */ /* 0x000fe200000e06ff */
[----:B------:R-:W-:Y:S01]  /*57f0*/  IADD3 RZ, P0, R5, R6, RZ ;  /* 0x0000000605ff7210 */ /* 0x000fe20007f1e0ff */
[----:B------:R-:W-:-:S04]  /*5800*/  IMAD.MOV.U32 R8, RZ, RZ, R7 ;  /* 0x000000ffff087224 */ /* 0x000fc800078e0007 */
[----:B------:R-:W-:-:S08]  /*5810*/  IMAD.WIDE.U32.X R4, R11, R15, R8, P0 ;  /* 0x0000000f0b047225 */ /* 0x000fd000000e0408 */
.L_x_96:
[----:B------:R-:W-:Y:S01]  /*5820*/  ISETP.NE.AND P0, PT, R2, 0x1, PT ;  /* 0x000000010200780c */ /* 0x000fe20003f05270 */
[----:B-1----:R-:W-:Y:S01]  /*5830*/  IMAD.MOV R20, RZ, RZ, -R20 ;  /* 0x000000ffff147224 */ /* 0x002fe200078e0a14 */
[----:B---3--:R-:W-:Y:S01]  /*5840*/  SHF.R.U64 R3, R4, R27, R5 ;  /* 0x0000001b04037219 */ /* 0x008fe20000001205 */
[----:B------:R-:W-:Y:S01]  /*5850*/  VIADD R5, R21, 0xffffffff ;  /* 0xffffffff15057836 */ /* 0x000fe20000000000 */
[----:B------:R-:W-:Y:S02]  /*5860*/  LOP3.LUT R10, R10, R23, RZ, 0xc0, !PT ;  /* 0x000000170a0a7212 */ /* 0x000fe400078ec0ff */
[----:B------:R-:W-:Y:S01]  /*5870*/  R2UR UR47, R32 ;  /* 0x00000000202f72ca */ /* 0x000fe200000e0000 */
[----:B------:R-:W-:Y:S01]  /*5880*/  IMAD.MOV R4, RZ, RZ, -R3 ;  /* 0x000000ffff047224 */ /* 0x000fe200078e0a03 */
[----:B------:R-:W-:Y:S01]  /*5890*/  LOP3.LUT R12, R12, R5, RZ, 0xc0, !PT ;  /* 0x000000050c0c7212 */ /* 0x000fe200078ec0ff */
[----:B------:R-:W-:Y:S02]  /*58a0*/  IMAD R97, R97, R3, R10 ;  /* 0x0000000361617224 */ /* 0x000fe400078e020a */
[----:B----4-:R-:W-:-:S02]  /*58b0*/  IMAD R3, R4, R29, R13 ;  /* 0x0000001d04037224 */ /* 0x010fc400078e020d */
[----:B--2---:R-:W-:Y:S02]  /*58c0*/  @P0 IMAD R26, R24, R20, R25 ;  /* 0x00000014181a0224 */ /* 0x004fe400078e0219 */
[----:B------:R-:W-:Y:S02]  /*58d0*/  IMAD R4, R3, R21, R12 ;  /* 0x0000001503047224 */ /* 0x000fe400078e020c */
[----:B------:R-:W-:Y:S02]  /*58e0*/  IMAD R97, R97, R31, R26 ;  /* 0x0000001f61617224 */ /* 0x000fe400078e021a */
[----:B------:R-:W-:-:S03]  /*58f0*/  IMAD.MOV.U32 R3, RZ, RZ, 0x1 ;  /* 0x00000001ff037424 */ /* 0x000fc600078e00ff */
[----:B------:R-:W-:Y:S02]  /*5900*/  SEL R99, R4, R97, !P0 ;  /* 0x0000006104637207 */ /* 0x000fe40004000000 */
[----:B------:R-:W-:-:S07]  /*5910*/  SEL R97, R97, R4, !P0 ;  /* 0x0000000461617207 */ /* 0x000fce0004000000 */
.L_x_94:
[----:B------:R-:W-:Y:S01]  /*5920*/  UIADD3 UR49, UR50, UR49, URZ ;  /* 0x0000003132317290 */ /* 0x000fe2000fffe03f */
[----:B------:R-:W-:Y:S01]  /*5930*/  LOP3.LUT P0, RZ, R3, 0xff, RZ, 0xc0, !PT ;  /* 0x000000ff03ff7812 */ /* 0x000fe2000780c0ff */
[----:B------:R-:W-:Y:S01]  /*5940*/  UIADD3 UR43, UR43, 0x4, URZ ;  /* 0x000000042b2b7890 */ /* 0x000fe2000fffe03f */
[----:B------:R-:W-:Y:S01]  /*5950*/  IMAD.MOV.U32 R98, RZ, RZ, R0 ;  /* 0x000000ffff627224 */ /* 0x000fe200078e0000 */
[----:B------:R-:W-:Y:S02]  /*5960*/  USHF.R.U32.HI UR4, URZ, 0x2, UR49 ;  /* 0x000000023f047899 */ /* 0x000fe40008011631 */
[----:B------:R-:W-:Y:S02]  /*5970*/  UISETP.GT.U32.AND UP0, UPT, UR49, 0x3, UPT ;  /* 0x000000033100788c */ /* 0x000fe4000bf04070 */
[----:B------:R-:W-:Y:S02]  /*5980*/  ULOP3.LUT UR4, UR4, 0x1, URZ, 0xc0, !UPT ;  /* 0x0000000104047892 */ /* 0x000fe4000f8ec03f */
[----:B------:R-:W-:-:S02]  /*5990*/  UISETP.LT.U32.AND UP0, UPT, UR50, 0x4, UP0 ;  /* 0x000000043200788c */ /* 0x000fc40008701070 */
[----:B------:R-:W-:Y:S02]  /*59a0*/  UISETP.NE.U32.AND UP1, UPT, UR4, 0x1, UPT ;  /* 0x000000010400788c */ /* 0x000fe4000bf25070 */
[----:B------:R-:W-:Y:S02]  /*59b0*/  USEL UR5, URZ, 0x1, !UP0 ;  /* 0x000000013f057887 */ /* 0x000fe4000c000000 */
[----:B------:R-:W-:Y:S02]  /*59c0*/  UISETP.GT.U32.AND UP1, UPT, UR50, 0x3, !UP1 ;  /* 0x000000033200788c */ /* 0x000fe4000cf24070 */
[----:B------:R-:W-:Y:S02]  /*59d0*/  ULOP3.LUT UR49, UR49, 0x3, URZ, 0xc0, !UPT ;  /* 0x0000000331317892 */ /* 0x000fe4000f8ec03f */
[----:B------:R-:W-:-:S04]  /*59e0*/  USEL UR4, URZ, 0x1, !UP1 ;  /* 0x000000013f047887 */ /* 0x000fc8000c800000 */
[----:B------:R-:W-:Y:S01]  /*59f0*/  ULOP3.LUT UR48, UR4, UR48, UR5, 0x96, !UPT ;  /* 0x0000003004307292 */ /* 0x000fe2000f8e9605 */
[----:B------:R-:W-:Y:S11]  /*5a00*/  @P0 BRA `(.L_x_97) ;  /* 0xffffffbc00480947 */ /* 0x000ff6000383ffff */
[----:B------:R-:W-:-:S13]  /*5a10*/  PLOP3.LUT P0, PT, PT, PT, PT, 0x8, 0x0 ;  /* 0x000000000000781c */ /* 0x000fda0003f0e170 */
.L_x_22:
[----:B------:R-:W-:Y:S05]  /*5a20*/  @P0 BRA `(.L_x_14) ;  /* 0x0000002800840947 */ /* 0x000fea0003800000 */
[----:B------:R-:W-:Y:S01]  /*5a30*/  ULDC.64 UR6, c[0x0][0x588] ;  /* 0x0001620000067ab9 */ /* 0x000fe20000000a00 */
[----:B------:R-:W-:Y:S01]  /*5a40*/  ISETP.NE.U32.AND P1, PT, R103, RZ, PT ;  /* 0x000000ff6700720c */ /* 0x000fe20003f25070 */
[----:B------:R-:W-:-:S04]  /*5a50*/  DEPBAR.LE SB0, 0x0 ;  /* 0x000080000000791a */ /* 0x000fc80000000000 */
[----:B------:R-:W-:Y:S01]  /*5a60*/  ISETP.NE.U32.AND P0, PT, RZ, UR6, PT ;  /* 0x00000006ff007c0c */ /* 0x000fe2000bf05070 */
[----:B------:R-:W-:Y:S01]  /*5a70*/  BSSY B0, `(.L_x_98) ;  /* 0x0000015000007945 */ /* 0x000fe20003800000 */
[----:B------:R-:W-:Y:S02]  /*5a80*/  ISETP.NE.AND.EX P1, PT, R105, RZ, PT, P1 ;  /* 0x000000ff6900720c */ /* 0x000fe40003f25310 */
[----:B------:R-:W-:-:S13]  /*5a90*/  ISETP.NE.AND.EX P0, PT, RZ, UR7, PT, P0 ;  /* 0x00000007ff007c0c */ /* 0x000fda000bf05300 */
[----:B------:R-:W-:Y:S05]  /*5aa0*/  @P0 BRA P1, `(.L_x_99) ;  /* 0x0000000000440947 */ /* 0x000fea0000800000 */
[----:B------:R-:W-:-:S04]  /*5ab0*/  ISETP.NE.U32.AND P0, PT, R103, RZ, PT ;  /* 0x000000ff6700720c */ /* 0x000fc80003f05070 */
[----:B------:R-:W-:-:S13]  /*5ac0*/  ISETP.NE.AND.EX P0, PT, R105, RZ, PT, P0 ;  /* 0x000000ff6900720c */ /* 0x000fda0003f05300 */
[----:B------:R-:W-:Y:S05]  /*5ad0*/  @!P0 BRA `(.L_x_100) ;  /* 0x00000000002c8947 */ /* 0x000fea0003800000 */
[----:B------:R-:W-:-:S13]  /*5ae0*/  LOP3.LUT P0, RZ, R90, 0xff, RZ, 0xc0, !PT ;  /* 0x000000ff5aff7812 */ /* 0x000fda000780c0ff */
[----:B------:R-:W-:Y:S05]  /*5af0*/  @!P0 BRA `(.L_x_101) ;  /* 0x0000000000108947 */ /* 0x000fea0003800000 */
[----:B-----5:R-:W-:-:S13]  /*5b00*/  FSETP.NEU.AND P0, PT, R92, RZ, PT ;  /* 0x000000ff5c00720b */ /* 0x020fda0003f0d000 */
[----:B------:R-:W-:Y:S05]  /*5b10*/  @!P0 BREAK B0 ;  /* 0x0000000000008942 */ /* 0x000fea0003800000 */
[----:B------:R-:W-:Y:S05]  /*5b20*/  @P0 BRA `(.L_x_99) ;  /* 0x0000000000240947 */ /* 0x000fea0003800000 */
[----:B------:R-:W-:Y:S05]  /*5b30*/  BRA `(.L_x_14) ;  /* 0x0000002800407947 */ /* 0x000fea0003800000 */
.L_x_101:
[----:B------:R-:W-:-:S04]  /*5b40*/  ISETP.NE.U32.AND P0, PT, RZ, UR6, PT ;  /* 0x00000006ff007c0c */ /* 0x000fc8000bf05070 */
[----:B------:R-:W-:-:S13]  /*5b50*/  ISETP.NE.AND.EX P0, PT, RZ, UR7, PT, P0 ;  /* 0x00000007ff007c0c */ /* 0x000fda000bf05300 */
[----:B------:R-:W-:Y:S05]  /*5b60*/  @!P0 BREAK B0 ;  /* 0x0000000000008942 */ /* 0x000fea0003800000 */
[----:B------:R-:W-:Y:S05]  /*5b70*/  @P0 BRA `(.L_x_99) ;  /* 0x0000000000100947 */ /* 0x000fea0003800000 */
[----:B------:R-:W-:Y:S05]  /*5b80*/  BRA `(.L_x_14) ;  /* 0x00000028002c7947 */ /* 0x000fea0003800000 */
.L_x_100:
[----:B-----5:R-:W-:-:S13]  /*5b90*/  FSETP.NEU.AND P0, PT, R92, RZ, PT ;  /* 0x000000ff5c00720b */ /* 0x020fda0003f0d000 */
[----:B------:R-:W-:Y:S05]  /*5ba0*/  @!P0 BREAK B0 ;  /* 0x0000000000008942 */ /* 0x000fea0003800000 */
[----:B------:R-:W-:Y:S05]  /*5bb0*/  @!P0 BRA `(.L_x_14) ;  /* 0x0000002800208947 */ /* 0x000fea0003800000 */
.L_x_99:
[----:B-1----:R-:W-:Y:S05]  /*5bc0*/  BSYNC B0 ;  /* 0x0000000000007941 */ /* 0x002fea0003800000 */
.L_x_98:
[----:B------:R-:W-:-:S04]  /*5bd0*/  LOP3.LUT R19, R19, 0x1, RZ, 0xfc, !PT ;  /* 0x0000000113137812 */ /* 0x000fc800078efcff */
[----:B------:R-:W-:-:S13]  /*5be0*/  ISETP.NE.AND P0, PT, R19, 0x3, PT ;  /* 0x000000031300780c */ /* 0x000fda0003f05270 */
[----:B------:R-:W-:Y:S05]  /*5bf0*/  @!P0 BRA `(.L_x_102) ;  /* 0x0000000000048947 */ /* 0x000fea0003800000 */
[----:B------:R-:W-:Y:S01]  /*5c00*/  BPT.TRAP 0x1 ;  /* 0x000000040000795c */ /* 0x000fe20000300000 */
.L_x_102:
[----:B------:R-:W1:Y:S01]  /*5c10*/  S2UR UR5, SR_CgaCtaId ;  /* 0x00000000000579c3 */ /* 0x000e620000008800 */
[----:B------:R-:W-:Y:S02]  /*5c20*/  UMOV UR4, 0x400 ;  /* 0x0000040000047882 */ /* 0x000fe40000000000 */
[----:B-1----:R-:W-:-:S04]  /*5c30*/  ULEA UR4, UR5, UR4, 0x18 ;  /* 0x0000000405047291 */ /* 0x002fc8000f8ec03f */
[----:B------:R-:W-:-:S04]  /*5c40*/  ULEA UR4, UR42, UR4, 0x3 ;  /* 0x000000042a047291 */ /* 0x000fc8000f8e183f */
[----:B------:R-:W-:-:S04]  /*5c50*/  UIADD3 UR4, UR4, 0x60, URZ ;  /* 0x0000006004047890 */ /* 0x000fc8000fffe03f */
[----:B------:R-:W-:-:S09]  /*5c60*/  UPRMT UR4, UR5, 0x654, UR4 ;  /* 0x0000065405047896 */ /* 0x000fd20008000004 */
[----:B------:R-:W-:Y:S01]  /*5c70*/  SYNCS.ARRIVE.TRANS64.RED.A1T0 RZ, [UR4], RZ ;  /* 0x000000ffffff79a7 */ /* 0x000fe20008100404 */
[----:B------:R-:W-:Y:S05]  /*5c80*/  BRA `(.L_x_14) ;  /* 0x0000002400ec7947 */ /* 0x000fea0003800000 */
.L_x_13:
[----:B------:R-:W-:Y:S01]  /*5c90*/  ULDC.64 UR4, c[0x0][0x8f8] ;  /* 0x00023e0000047ab9 */ /* 0x000fe20000000a00 */
[----:B------:R-:W-:Y:S01]  /*5ca0*/  PRMT R8, RZ, 0x7610, R8 ;  /* 0x00007610ff087816 */ /* 0x000fe20000000008 */
[----:B------:R-:W-:Y:S01]  /*5cb0*/  IMAD.MOV.U32 R21, RZ, RZ, -0x1 ;  /* 0xffffffffff157424 */ /* 0x000fe200078e00ff */
[----:B------:R-:W-:Y:S01]  /*5cc0*/  ISETP.GE.U32.AND P1, PT, R16, UR4, PT ;  /* 0x0000000410007c0c */ /* 0x000fe2000bf26070 */
[----:B------:R-:W-:Y:S02]  /*5cd0*/  IMAD.MOV.U32 R20, RZ, RZ, -0x1 ;  /* 0xffffffffff147424 */ /* 0x000fe400078e00ff */
[----:B------:R-:W-:Y:S01]  /*5ce0*/  IMAD.MOV.U32 R13, RZ, RZ, -0x1 ;  /* 0xffffffffff0d7424 */ /* 0x000fe200078e00ff */
[----:B------:R-:W-:-:S13]  /*5cf0*/  ISETP.GE.U32.AND.EX P1, PT, R17, UR5, PT, P1 ;  /* 0x0000000511007c0c */ /* 0x000fda000bf26110 */
[----:B------:R-:W-:Y:S05]  /*5d00*/  @P1 BRA `(.L_x_103) ;  /* 0x0000000400281947 */ /* 0x000fea0003800000 */
[----:B------:R-:W2:Y:S01]  /*5d10*/  LDC.64 R20, c[0x0][0x8d0] ;  /* 0x00023400ff147b82 */ /* 0x000ea20000000a00 */
[----:B------:R-:W-:Y:S01]  /*5d20*/  MOV R14, R16 ;  /* 0x00000010000e7202 */ /* 0x000fe20000000f00 */
[----:B------:R-:W-:-:S06]  /*5d30*/  IMAD.MOV.U32 R15, RZ, RZ, R17 ;  /* 0x000000ffff0f7224 */ /* 0x000fcc00078e0011 */
        /* <DEDUP_REMOVED lines=15> */
.L_x_104:
[----:B------:R-:W2:Y:S01]  /*5e30*/  LDC.64 R30, c[0x0][0x8e8] ;  /* 0x00023a00ff1e7b82 */ /* 0x000ea20000000a00 */
[-CC-:B------:R-:W-:Y:S01]  /*5e40*/  SHF.R.U64 R24, R14, R8.reuse, R15.reuse ;  /* 0x000000080e187219 */ /* 0x180fe2000000120f */
[----:B------:R-:W-:Y:S01]  /*5e50*/  IMAD.MOV.U32 R34, RZ, RZ, 0x1 ;  /* 0x00000001ff227424 */ /* 0x000fe200078e00ff */
[----:B------:R-:W-:Y:S02]  /*5e60*/  SHF.R.U32.HI R8, RZ, R8, R15 ;  /* 0x00000008ff087219 */ /* 0x000fe4000001160f */
[----:B------:R-:W-:-:S03]  /*5e70*/  IADD3 R13, P1, RZ, -R24, RZ ;  /* 0x80000018ff0d7210 */ /* 0x000fc60007f3e0ff */
[----:B------:R-:W3:Y:S02]  /*5e80*/  LDC R12, c[0x0][0x8c0] ;  /* 0x00023000ff0c7b82 */ /* 0x000ee40000000800 */
[----:B------:R-:W-:-:S04]  /*5e90*/  IMAD.X R11, RZ, RZ, ~R8, P1 ;  /* 0x000000ffff0b7224 */ /* 0x000fc800008e0e08 */
[-C--:B------:R-:W-:Y:S02]  /*5ea0*/  IMAD R8, R11, R26.reuse, RZ ;  /* 0x0000001a0b087224 */ /* 0x080fe400078e02ff */
[----:B------:R-:W4:Y:S01]  /*5eb0*/  LDC R14, c[0x0][0x8b0] ;  /* 0x00022c00ff0e7b82 */ /* 0x000f220000000800 */
[----:B------:R-:W-:-:S04]  /*5ec0*/  IMAD.WIDE.U32 R10, R13, R26, R16 ;  /* 0x0000001a0d0a7225 */ /* 0x000fc800078e0010 */
[----:B------:R-:W-:-:S03]  /*5ed0*/  IMAD R13, R13, R27, R8 ;  /* 0x0000001b0d0d7224 */ /* 0x000fc600078e0208 */
[----:B------:R-:W5:Y:S01]  /*5ee0*/  LDC R29, c[0x0][0x900] ;  /* 0x00024000ff1d7b82 */ /* 0x000f620000000800 */
[----:B------:R-:W-:Y:S01]  /*5ef0*/  IMAD.IADD R11, R11, 0x1, R13 ;  /* 0x000000010b0b7824 */ /* 0x000fe200078e020d */
[----:B--2---:R-:W-:-:S04]  /*5f00*/  ISETP.NE.U32.AND P1, PT, R30, RZ, PT ;  /* 0x000000ff1e00720c */ /* 0x004fc80003f25070 */
[----:B------:R-:W-:Y:S02]  /*5f10*/  ISETP.NE.AND.EX P1, PT, R31, RZ, PT, P1 ;  /* 0x000000ff1f00720c */ /* 0x000fe40003f25310 */
[----:B------:R-:W2:Y:S01]  /*5f20*/  LDC R26, c[0x0][0x8a8] ;  /* 0x00022a00ff1a7b82 */ /* 0x000ea20000000800 */
[-CC-:B---3--:R-:W-:Y:S01]  /*5f30*/  SHF.R.U64 R20, R10, R12.reuse, R11.reuse ;  /* 0x0000000c0a147219 */ /* 0x188fe2000000120b */
[----:B------:R-:W-:Y:S01]  /*5f40*/  IMAD.MOV.U32 R10, RZ, RZ, -0x1 ;  /* 0xffffffffff0a7424 */ /* 0x000fe200078e00ff */
[----:B------:R-:W-:-:S05]  /*5f50*/  SHF.R.U32.HI R11, RZ, R12, R11 ;  /* 0x0000000cff0b7219 */ /* 0x000fca000001160b */
[----:B------:R-:W3:Y:S01]  /*5f60*/  LDC R28, c[0x0][0x8f0] ;  /* 0x00023c00ff1c7b82 */ /* 0x000ee20000000800 */
[-CC-:B----4-:R-:W-:Y:S02]  /*5f70*/  SHF.R.U64 R25, R20, R14.reuse, R11.reuse ;  /* 0x0000000e14197219 */ /* 0x190fe4000000120b */
[----:B------:R-:W-:-:S05]  /*5f80*/  SHF.R.U32.HI R8, RZ, R14, R11 ;  /* 0x0000000eff087219 */ /* 0x000fca000001160b */
[----:B------:R-:W4:Y:S01]  /*5f90*/  LDC R32, c[0x0][0x8e0] ;  /* 0x00023800ff207b82 */ /* 0x000f220000000800 */
[-C--:B-----5:R-:W-:Y:S02]  /*5fa0*/  SHF.L.U32 R10, R10, R29.reuse, RZ ;  /* 0x0000001d0a0a7219 */ /* 0x0a0fe400000006ff */
[-CC-:B------:R-:W-:Y:S02]  /*5fb0*/  SHF.R.U64 R27, R25, R29.reuse, R8.reuse ;  /* 0x0000001d191b7219 */ /* 0x180fe40000001208 */
[----:B------:R-:W-:Y:S02]  /*5fc0*/  LOP3.LUT R36, RZ, R10, RZ, 0x33, !PT ;  /* 0x0000000aff247212 */ /* 0x000fe400078e33ff */
[----:B------:R-:W-:Y:S01]  /*5fd0*/  SHF.R.U32.HI R11, RZ, R29, R8 ;  /* 0x0000001dff0b7219 */ /* 0x000fe20000011608 */
[----:B------:R-:W1:Y:S01]  /*5fe0*/  LDC R33, c[0x0][0x8b8] ;  /* 0x00022e00ff217b82 */ /* 0x000e620000000800 */
[----:B------:R-:W-:Y:S01]  /*5ff0*/  IMAD.MOV.U32 R10, RZ, RZ, R27 ;  /* 0x000000ffff0a7224 */ /* 0x000fe200078e001b */
[----:B------:R-:W-:Y:S06]  /*6000*/  @!P1 BRA `(.L_x_105) ;  /* 0x0000000000289947 */ /* 0x000fec0003800000 */
[----:B------:R-:W5:Y:S02]  /*6010*/  LDC R8, c[0x0][0x8f4] ;  /* 0x00023d00ff087b82 */ /* 0x000f640000000800 */
[----:B-----5:R-:W-:-:S05]  /*6020*/  IADD3 R15, P1, R27, R8, RZ ;  /* 0x000000081b0f7210 */ /* 0x020fca0007f3e0ff */
        /* <DEDUP_REMOVED lines=8> */
.L_x_105:
[----:B------:R-:W-:Y:S01]  /*60b0*/  ISETP.NE.AND P1, PT, R2, 0x1, PT ;  /* 0x000000010200780c */ /* 0x000fe20003f25270 */
[----:B------:R-:W-:Y:S01]  /*60c0*/  IMAD.MOV.U32 R13, RZ, RZ, R24 ;  /* 0x000000ffff0d7224 */ /* 0x000fe200078e0018 */
[----:B---3--:R-:W-:Y:S01]  /*60d0*/  SHF.R.U64 R8, R10, R28, R11 ;  /* 0x0000001c0a087219 */ /* 0x008fe2000000120b */
[----:B--2---:R-:W-:Y:S01]  /*60e0*/  VIADD R11, R26, 0xffffffff ;  /* 0xffffffff1a0b7836 */ /* 0x004fe20000000000 */
[----:B------:R-:W-:Y:S02]  /*60f0*/  SHF.L.U32 R34, R34, R29, RZ ;  /* 0x0000001d22227219 */ /* 0x000fe400000006ff */
[----:B------:R-:W-:Y:S01]  /*6100*/  LOP3.LUT R7, R25, R36, RZ, 0xc0, !PT ;  /* 0x0000002419077212 */ /* 0x000fe200078ec0ff */
[----:B------:R-:W-:-:S04]  /*6110*/  IMAD.MOV R10, RZ, RZ, -R8 ;  /* 0x000000ffff0a7224 */ /* 0x000fc800078e0a08 */
[----:B------:R-:W-:Y:S01]  /*6120*/  IMAD R8, R34, R8, R7 ;  /* 0x0000000822087224 */ /* 0x000fe200078e0207 */
[----:B------:R-:W-:Y:S01]  /*6130*/  LOP3.LUT R7, R20, R11, RZ, 0xc0, !PT ;  /* 0x0000000b14077212 */ /* 0x000fe200078ec0ff */
[----:B------:R-:W-:Y:S02]  /*6140*/  @P1 IMAD R3, R9, R23, R6 ;  /* 0x0000001709031224 */ /* 0x000fe400078e0206 */
[----:B----4-:R-:W-:Y:S02]  /*6150*/  IMAD R6, R10, R32, R27 ;  /* 0x000000200a067224 */ /* 0x010fe400078e021b */
[----:B-1----:R-:W-:Y:S02]  /*6160*/  IMAD R3, R8, R33, R3 ;  /* 0x0000002108037224 */ /* 0x002fe400078e0203 */
[----:B------:R-:W-:Y:S02]  /*6170*/  IMAD R6, R6, R26, R7 ;  /* 0x0000001a06067224 */ /* 0x000fe400078e0207 */
[----:B------:R-:W-:-:S03]  /*6180*/  IMAD.MOV.U32 R8, RZ, RZ, 0x1 ;  /* 0x00000001ff087424 */ /* 0x000fc600078e00ff */
[----:B------:R-:W-:Y:S02]  /*6190*/  SEL R20, R6, R3, !P1 ;  /* 0x0000000306147207 */ /* 0x000fe40004800000 */
[----:B------:R-:W-:-:S07]  /*61a0*/  SEL R21, R3, R6, !P1 ;  /* 0x0000000603157207 */ /* 0x000fce0004800000 */
.L_x_103:
[----:B------:R-:W-:-:S08]  /*61b0*/  NOP ;  /* 0x0000000000007918 */ /* 0x000fd00000000000 */
[----:B------:R-:W2:-:S00]  /*61c0*/  USETMAXREG.DEALLOC.CTAPOOL 0x28 ;  /* 0x00000028000079c8 */ /* 0x000e8000080e0500 */
[----:B--2---:R-:W-:-:S13]  /*61d0*/  ISETP.NE.AND P1, PT, R0, 0x1, PT ;  /* 0x000000010000780c */ /* 0x004fda0003f25270 */
[----:B------:R-:W-:Y:S05]  /*61e0*/  @!P1 BRA `(.L_x_14) ;  /* 0x0000002000949947 */ /* 0x000fea0003800000 */
[----:B------:R-:W-:Y:S05]  /*61f0*/  @!P4 BRA `(.L_x_106) ;  /* 0x0000001000a8c947 */ /* 0x000fea0003800000 */
[----:B------:R-:W-:-:S13]  /*6200*/  ISETP.NE.OR P0, PT, R0, 0x2, P0 ;  /* 0x000000020000780c */ /* 0x000fda0000705670 */
[----:B------:R-:W-:Y:S05]  /*6210*/  @P0 BRA `(.L_x_14) ;  /* 0x0000002000880947 */ /* 0x000fea0003800000 */
[----:B------:R-:W-:-:S13]  /*6220*/  LOP3.LUT P1, RZ, R8, 0xff, RZ, 0xc0, !PT ;  /* 0x000000ff08ff7812 */ /* 0x000fda000782c0ff */
[----:B------:R-:W-:Y:S05]  /*6230*/  @!P1 BRA `(.L_x_107) ;  /* 0x0000000000189947 */ /* 0x000fea0003800000 */
[----:B------:R-:W-:Y:S01]  /*6240*/  UMOV UR4, 0x400 ;  /* 0x0000040000047882 */ /* 0x000fe20000000000 */
[----:B------:R-:W-:Y:S01]  /*6250*/  IMAD.MOV.U32 R0, RZ, RZ, RZ ;  /* 0x000000ffff007224 */ /* 0x000fe200078e00ff */
[----:B-1----:R-:W-:-:S04]  /*6260*/  ULEA UR4, UR36, UR4, 0x18 ;  /* 0x0000000424047291 */ /* 0x002fc8000f8ec03f */
[----:B------:R-:W-:-:S05]  /*6270*/  SHF.L.U32 R0, R0, 0x1f, RZ ;  /* 0x0000001f00007819 */ /* 0x000fca00000006ff */
[----:B------:R-:W1:Y:S02]  /*6280*/  SYNCS.PHASECHK.TRANS64.TRYWAIT P0, [UR4+0x88], R0 ;  /* 0x00008800ff0075a7 */ /* 0x000e640008000144 */
[----:B-1----:R-:W-:Y:S05]  /*6290*/  @!P0 BRA `(.L_x_108) ;  /* 0x0000002000f08947 */ /* 0x002fea0003800000 */
.L_x_107:
[----:B-1----:R-:W-:Y:S01]  /*62a0*/  PRMT R0, RZ, 0x7610, R0 ;  /* 0x00007610ff007816 */ /* 0x002fe20000000000 */
[----:B------:R-:W-:Y:S06]  /*62b0*/  @P3 BRA `(.L_x_109) ;  /* 0x0000000000243947 */ /* 0x000fec0003800000 */
[----:B------:R-:W-:Y:S02]  /*62c0*/  ULDC.64 UR4, c[0x0][0x588] ;  /* 0x0001620000047ab9 */ /* 0x000fe40000000a00 */
[----:B------:R-:W-:-:S04]  /*62d0*/  ISETP.NE.U32.AND P0, PT, RZ, UR4, PT ;  /* 0x00000004ff007c0c */ /* 0x000fc8000bf05070 */
[----:B------:R-:W-:-:S13]  /*62e0*/  ISETP.NE.AND.EX P0, PT, RZ, UR5, PT, P0 ;  /* 0x00000005ff007c0c */ /* 0x000fda000bf05300 */
[----:B------:R-:W-:Y:S05]  /*62f0*/  @!P0 BRA `(.L_x_110) ;  /* 0x00000000000c8947 */ /* 0x000fea0003800000 */
[----:B------:R1:W5:Y:S01]  /*6300*/  LDG.E R3, desc[UR40][R4.64] ;  /* 0x0000002804037981 */ /* 0x000362000c1e1900 */
[----:B------:R-:W-:Y:S01]  /*6310*/  MOV R0, 0x1 ;  /* 0x0000000100007802 */ /* 0x000fe20000000f00 */
[----:B------:R-:W-:Y:S06]  /*6320*/  BRA `(.L_x_109) ;  /* 0x0000000000087947 */ /* 0x000fec0003800000 */
.L_x_110:
[----:B------:R-:W2:Y:S01]  /*6330*/  LDC R3, c[0x0][0x580] ;  /* 0x00016000ff037b82 */ /* 0x000ea20000000800 */
[----:B------:R-:W-:-:S07]  /*6340*/  IMAD.MOV.U32 R0, RZ, RZ, 0x1 ;  /* 0x00000001ff007424 */ /* 0x000fce00078e00ff */
.L_x_109:
[----:B------:R-:W-:Y:S01]  /*6350*/  IMAD.MOV.U32 R8, RZ, RZ, 0x1 ;  /* 0x00000001ff087424 */ /* 0x000fe200078e00ff */
[----:B------:R-:W-:Y:S06]  /*6360*/  @!P1 BRA `(.L_x_111) ;  /* 0x0000000c00dc9947 */ /* 0x000fec0003800000 */
[----:B------:R-:W3:Y:S01]  /*6370*/  LDC R9, c[0x0][0x900] ;  /* 0x00024000ff097b82 */ /* 0x000ee20000000800 */
[----:B-1----:R-:W-:Y:S01]  /*6380*/  IMAD.MOV.U32 R4, RZ, RZ, -0x1 ;  /* 0xffffffffff047424 */ /* 0x002fe200078e00ff */
[----:B------:R-:W-:Y:S01]  /*6390*/  LOP3.LUT R10, R19, 0x2, RZ, 0xfc, !PT ;  /* 0x00000002130a7812 */ /* 0x000fe200078efcff */
[----:B------:R-:W-:Y:S01]  /*63a0*/  IMAD.MOV.U32 R6, RZ, RZ, 0x1 ;  /* 0x00000001ff067424 */ /* 0x000fe200078e00ff */
[----:B------:R-:W-:Y:S01]  /*63b0*/  ULDC.64 UR6, c[0x0][0x198] ;  /* 0x0000660000067ab9 */ /* 0x000fe20000000a00 */
[----:B------:R-:W-:Y:S01]  /*63c0*/  IMAD.MOV.U32 R8, RZ, RZ, 0x1 ;  /* 0x00000001ff087424 */ /* 0x000fe200078e00ff */
[----:B------:R-:W-:Y:S01]  /*63d0*/  ULDC.64 UR14, c[0x0][0x588] ;  /* 0x00016200000e7ab9 */ /* 0x000fe20000000a00 */
[----:B------:R-:W-:Y:S01]  /*63e0*/  ULDC.64 UR22, c[0x0][0x8f8] ;  /* 0x00023e0000167ab9 */ /* 0x000fe20000000a00 */
[----:B------:R-:W1:Y:S01]  /*63f0*/  LDC R11, c[0x0][0x8a8] ;  /* 0x00022a00ff0b7b82 */ /* 0x000e620000000800 */
[----:B------:R-:W-:Y:S01]  /*6400*/  ULDC.64 UR24, c[0x0][0x590] ;  /* 0x0001640000187ab9 */ /* 0x000fe20000000a00 */
[----:B---3--:R-:W-:-:S02]  /*6410*/  SHF.L.U32 R4, R4, R9, RZ ;  /* 0x0000000904047219 */ /* 0x008fc400000006ff */
[----:B------:R-:W-:Y:S02]  /*6420*/  SHF.L.U32 R9, R6, R9, RZ ;  /* 0x0000000906097219 */ /* 0x000fe400000006ff */
[----:B------:R-:W-:Y:S01]  /*6430*/  LOP3.LUT R12, RZ, R4, RZ, 0x33, !PT ;  /* 0x00000004ff0c7212 */ /* 0x000fe200078e33ff */
[----:B-1----:R-:W-:-:S07]  /*6440*/  VIADD R11, R11, 0xffffffff ;  /* 0xffffffff0b0b7836 */ /* 0x002fce0000000000 */
.L_x_143:
[----:B------:R-:W-:Y:S02]  /*6450*/  ISETP.NE.U32.AND P0, PT, RZ, UR24, PT ;  /* 0x00000018ff007c0c */ /* 0x000fe4000bf05070 */
[----:B------:R-:W-:Y:S02]  /*6460*/  R2UR UR19, R21 ;  /* 0x00000000151372ca */ /* 0x000fe400000e0000 */
[----:B------:R-:W-:Y:S02]  /*6470*/  R2UR UR18, R20 ;  /* 0x00000000141272ca */ /* 0x000fe400000e0000 */
[----:B------:R-:W-:-:S09]  /*6480*/  ISETP.NE.AND.EX P0, PT, RZ, UR25, PT, P0 ;  /* 0x00000019ff007c0c */ /* 0x000fd2000bf05300 */
[----:B------:R-:W-:Y:S02]  /*6490*/  USHF.L.U32 UR19, UR19, 0x8, URZ ;  /* 0x0000000813137899 */ /* 0x000fe4000800063f */
[----:B------:R-:W-:Y:S02]  /*64a0*/  USHF.L.U32 UR18, UR18, 0x6, URZ ;  /* 0x0000000612127899 */ /* 0x000fe4000800063f */
[----:B--234-:R-:W-:Y:S10]  /*64b0*/  @!P0 BRA `(.L_x_112) ;  /* 0x00000000002c8947 */ /* 0x01cff40003800000 */
[----:B------:R-:W-:-:S04]  /*64c0*/  ISETP.NE.U32.AND P1, PT, RZ, UR14, PT ;  /* 0x0000000eff007c0c */ /* 0x000fc8000bf25070 */
[----:B------:R-:W-:-:S13]  /*64d0*/  ISETP.NE.AND.EX P1, PT, RZ, UR15, PT, P1 ;  /* 0x0000000fff007c0c */ /* 0x000fda000bf25310 */
[----:B------:R-:W-:Y:S05]  /*64e0*/  @!P1 BRA `(.L_x_113) ;  /* 0x0000000000189947 */ /* 0x000fea0003800000 */
[----:B------:R-:W1:Y:S01]  /*64f0*/  LDC.64 R4, c[0x0][0x588] ;  /* 0x00016200ff047b82 */ /* 0x000e620000000a00 */
[----:B--2--5:R-:W-:-:S04]  /*6500*/  IMAD R3, R13, UR24, RZ ;  /* 0x000000180d037c24 */ /* 0x024fc8000f8e02ff */
[----:B-1----:R-:W-:-:S05]  /*6510*/  IMAD.WIDE R4, R3, 0x4, R4 ;  /* 0x0000000403047825 */ /* 0x002fca00078e0204 */
[----:B------:R1:W5:Y:S01]  /*6520*/  LDG.E R3, desc[UR40][R4.64] ;  /* 0x0000002804037981 */ /* 0x000362000c1e1900 */
[----:B------:R-:W-:Y:S01]  /*6530*/  IMAD.MOV.U32 R0, RZ, RZ, 0x1 ;  /* 0x00000001ff007424 */ /* 0x000fe200078e00ff */
[----:B------:R-:W-:Y:S06]  /*6540*/  BRA `(.L_x_112) ;  /* 0x0000000000087947 */ /* 0x000fec0003800000 */
.L_x_113:
[----:B--2--5:R-:W3:Y:S01]  /*6550*/  LDC R3, c[0x0][0x580] ;  /* 0x00016000ff037b82 */ /* 0x024ee20000000800 */
[----:B------:R-:W-:-:S07]  /*6560*/  IMAD.MOV.U32 R0, RZ, RZ, 0x1 ;  /* 0x00000001ff007424 */ /* 0x000fce00078e00ff */
.L_x_112:
[----:B------:R-:W-:Y:S05]  /*6570*/  @!P0 BRA `(.L_x_114) ;  /* 0x00000000001c8947 */ /* 0x000fea0003800000 */
[----:B------:R-:W-:-:S13]  /*6580*/  LOP3.LUT P2, RZ, R0, 0xff, RZ, 0xc0, !PT ;  /* 0x000000ff00ff7812 */ /* 0x000fda000784c0ff */
[----:B-1----:R-:W1:Y:S02]  /*6590*/  @!P2 LDC.64 R4, c[0x0][0x588] ;  /* 0x00016200ff04ab82 */ /* 0x002e640000000a00 */
[----:B-1----:R-:W-:-:S04]  /*65a0*/  @!P2 ISETP.NE.U32.AND P0, PT, R4, RZ, PT ;  /* 0x000000ff0400a20c */ /* 0x002fc80003f05070 */
[----:B------:R-:W-:Y:S02]  /*65b0*/  @!P2 ISETP.NE.AND.EX P1, PT, R5, RZ, PT, P0 ;  /* 0x000000ff0500a20c */ /* 0x000fe40003f25300 */
[----:B--23-5:R-:W-:Y:S02]  /*65c0*/  @P2 FSETP.EQ.AND P0, PT, R3, RZ, PT ;  /* 0x000000ff0300220b */ /* 0x02cfe40003f02000 */
[----:B------:R-:W-:Y:S01]  /*65d0*/  @!P2 PLOP3.LUT P0, PT, P1, PT, PT, 0x8, 0x0 ;  /* 0x000000000000a81c */ /* 0x000fe20000f0e170 */
[----:B------:R-:W-:-:S12]  /*65e0*/  BRA `(.L_x_115) ;  /* 0x0000000000047947 */ /* 0x000fd80003800000 */
.L_x_114:
[----:B--23-5:R-:W-:-:S13]  /*65f0*/  FSETP.EQ.AND P0, PT, R3, RZ, PT ;  /* 0x000000ff0300720b */ /* 0x02cfda0003f02000 */
.L_x_115:
[----:B------:R-:W-:Y:S02]  /*6600*/  ISETP.NE.AND P2, PT, R10, 0x3, PT ;  /* 0x000000030a00780c */ /* 0x000fe40003f45270 */
[----:B------:R-:W-:-:S04]  /*6610*/  ELECT P1, URZ, PT ;  /* 0x00000000003f782f */ /* 0x000fc80003820000 */
[----:B------:R-:W-:-:S07]  /*6620*/  PLOP3.LUT P0, PT, P1, P0, PT, 0x20, 0x0 ;  /* 0x000000000000781c */ /* 0x000fce0000f00470 */
[----:B------:R-:W-:Y:S06]  /*6630*/  @!P2 BRA `(.L_x_116) ;  /* 0x000000000004a947 */ /* 0x000fec0003800000 */
[----:B------:R-:W-:Y:S01]  /*6640*/  BPT.TRAP 0x1 ;  /* 0x000000040000795c */ /* 0x000fe20000300000 */
.L_x_116:
[----:B------:R-:W2:Y:S01]  /*6650*/  S2UR UR36, SR_CgaCtaId ;  /* 0x00000000002479c3 */ /* 0x000ea20000008800 */
[----:B------:R-:W-:Y:S01]  /*6660*/  UMOV UR4, 0x400 ;  /* 0x0000040000047882 */ /* 0x000fe20000000000 */
[----:B-1----:R-:W-:Y:S01]  /*6670*/  SHF.L.U32 R4, R8, 0x1f, RZ ;  /* 0x0000001f08047819 */ /* 0x002fe200000006ff */
[----:B--2---:R-:W-:-:S09]  /*6680*/  ULEA UR5, UR36, UR4, 0x18 ;  /* 0x0000000424057291 */ /* 0x004fd2000f8ec03f */
[----:B------:R-:W1:Y:S02]  /*6690*/  SYNCS.PHASECHK.TRANS64.TRYWAIT P1, [UR5+0x60], R4 ;  /* 0x00006004ff0075a7 */ /* 0x000e640008020145 */
[----:B-1----:R-:W-:Y:S05]  /*66a0*/  @!P1 BRA `(.L_x_117) ;  /* 0x0000002000049947 */ /* 0x002fea0003800000 */
.L_x_174:
[----:B------:R-:W-:Y:S04]  /*66b0*/  BSSY B0, `(.L_x_118) ;  /* 0x000000e000007945 */ /* 0x000fe80003800000 */
[----:B------:R-:W-:Y:S05]  /*66c0*/  @!P0 BRA `(.L_x_119) ;  /* 0x0000000000308947 */ /* 0x000fea0003800000 */
[----:B------:R-:W-:Y:S01]  /*66d0*/  R2UR UR20, R13 ;  /* 0x000000000d1472ca */ /* 0x000fe200000e0000 */
[----:B------:R-:W-:Y:S02]  /*66e0*/  UIADD3 UR8, UP0, UR6, 0x3f0, URZ ;  /* 0x000003f006087890 */ /* 0x000fe4000ff1e03f */
[----:B------:R-:W-:Y:S02]  /*66f0*/  UIADD3 UR16, UR5, 0x200, URZ ;  /* 0x0000020005107890 */ /* 0x000fe4000fffe03f */
[----:B------:R-:W-:Y:S02]  /*6700*/  UIADD3 UR17, UR5, 0x40, URZ ;  /* 0x0000004005117890 */ /* 0x000fe4000fffe03f */
[----:B------:R-:W-:Y:S01]  /*6710*/  UIADD3.X UR9, URZ, UR7, URZ, UP0, !UPT ;  /* 0x000000073f097290 */ /* 0x000fe200087fe43f */
[----:B------:R-:W-:Y:S01]  /*6720*/  UMOV UR10, 0x0 ;  /* 0x00000000000a7882 */ /* 0x000fe20000000000 */
[----:B------:R-:W-:-:S07]  /*6730*/  UMOV UR11, 0x10000000 ;  /* 0x10000000000b7882 */ /* 0x000fce0000000000 */
[----:B------:R2:W-:Y:S02]  /*6740*/  UTMALDG.3D [UR16], [UR8], desc[UR10] ;  /* 0x00000a10080075b4 */ /* 0x0005e40008011000 */
[----:B--2---:R-:W-:Y:S05]  /*6750*/  @!P2 BRA `(.L_x_120) ;  /* 0x000000000004a947 */ /* 0x004fea0003800000 */
[----:B------:R-:W-:Y:S01]  /*6760*/  BPT.TRAP 0x1 ;  /* 0x000000040000795c */ /* 0x000fe20000300000 */
.L_x_120:
[----:B-1----:R-:W1:Y:S02]  /*6770*/  LDC R5, c[0x0][0x800] ;  /* 0x00020000ff057b82 */ /* 0x002e640000000800 */
[----:B-1----:R2:W-:Y:S02]  /*6780*/  SYNCS.ARRIVE.TRANS64.RED.A0TR RZ, [UR5+0x40], R5 ;  /* 0x00004005ffff79a7 */ /* 0x0025e40008300405 */
.L_x_119:
[----:B------:R-:W-:Y:S05]  /*6790*/  BSYNC B0 ;  /* 0x0000000000007941 */ /* 0x000fea0003800000 */
.L_x_118:
[----:B------:R-:W-:Y:S05]  /*67a0*/  @!P2 BRA `(.L_x_121) ;  /* 0x000000000004a947 */ /* 0x000fea0003800000 */
[----:B------:R-:W-:Y:S01]  /*67b0*/  BPT.TRAP 0x1 ;  /* 0x000000040000795c */ /* 0x000fe20000300000 */
.L_x_121:
[----:B------:R-:W-:-:S04]  /*67c0*/  UIADD3 UR4, UR5, 0x40, URZ ;  /* 0x0000004005047890 */ /* 0x000fc8000fffe03f */
[----:B------:R-:W-:-:S09]  /*67d0*/  UPRMT UR4, UR36, 0x654, UR4 ;  /* 0x0000065424047896 */ /* 0x000fd20008000004 */
[----:B------:R-:W-:Y:S01]  /*67e0*/  SYNCS.ARRIVE.TRANS64.RED.A1T0 RZ, [UR4], RZ ;  /* 0x000000ffffff79a7 */ /* 0x000fe20008100404 */
[----:B------:R-:W-:Y:S05]  /*67f0*/  @!P2 BRA `(.L_x_122) ;  /* 0x000000000004a947 */ /* 0x000fea0003800000 */
[----:B------:R-:W-:Y:S01]  /*6800*/  BPT.TRAP 0x1 ;  /* 0x000000040000795c */ /* 0x000fe20000300000 */
.L_x_122:
[----:B------:R-:W3:Y:S02]  /*6810*/  SYNCS.PHASECHK.TRANS64.TRYWAIT P1, [UR5+0x68], R4 ;  /* 0x00006804ff0075a7 */ /* 0x000ee40008020145 */
[----:B---3--:R-:W-:Y:S05]  /*6820*/  @!P1 BRA `(.L_x_123) ;  /* 0x0000001c00bc9947 */ /* 0x008fea0003800000 */
.L_x_175:
[----:B------:R-:W-:Y:S04]  /*6830*/  BSSY B0, `(.L_x_124) ;  /* 0x0000010000007945 */ /* 0x000fe80003800000 */
[----:B------:R-:W-:Y:S05]  /*6840*/  @!P0 BRA `(.L_x_125) ;  /* 0x0000000000388947 */ /* 0x000fea0003800000 */
[----:B------:R-:W-:Y:S01]  /*6850*/  UIADD3 UR16, UP0, UR6, 0x3f0, URZ ;  /* 0x000003f006107890 */ /* 0x000fe2000ff1e03f */
[----:B------:R-:W-:Y:S01]  /*6860*/  R2UR UR12, R13 ;  /* 0x000000000d0c72ca */ /* 0x000fe200000e0000 */
[----:B------:R-:W-:Y:S02]  /*6870*/  UIADD3 UR11, UR19, 0x80, URZ ;  /* 0x00000080130b7890 */ /* 0x000fe4000fffe03f */
[----:B------:R-:W-:Y:S02]  /*6880*/  UIADD3 UR8, UR5, 0x2200, URZ ;  /* 0x0000220005087890 */ /* 0x000fe4000fffe03f */
[----:B------:R-:W-:Y:S02]  /*6890*/  UIADD3 UR9, UR5, 0x48, URZ ;  /* 0x0000004805097890 */ /* 0x000fe4000fffe03f */
[----:B------:R-:W-:Y:S01]  /*68a0*/  UIADD3.X UR17, URZ, UR7, URZ, UP0, !UPT ;  /* 0x000000073f117290 */ /* 0x000fe200087fe43f */
[----:B------:R-:W-:Y:S01]  /*68b0*/  UMOV UR20, 0x0 ;  /* 0x0000000000147882 */ /* 0x000fe20000000000 */
[----:B------:R-:W-:Y:S01]  /*68c0*/  UMOV UR21, 0x10000000 ;  /* 0x1000000000157882 */ /* 0x000fe20000000000 */
[----:B------:R-:W-:-:S06]  /*68d0*/  UMOV UR10, UR18 ;  /* 0x00000012000a7c82 */ /* 0x000fcc0008000000 */
[----:B------:R3:W-:Y:S02]  /*68e0*/  UTMALDG.3D [UR8], [UR16], desc[UR20] ;  /* 0x00001408100075b4 */ /* 0x0007e40008011000 */
[----:B---3--:R-:W-:Y:S05]  /*68f0*/  @!P2 BRA `(.L_x_126) ;  /* 0x000000000004a947 */ /* 0x008fea0003800000 */
[----:B------:R-:W-:Y:S01]  /*6900*/  BPT.TRAP 0x1 ;  /* 0x000000040000795c */ /* 0x000fe20000300000 */
.L_x_126:
[----:B-12---:R-:W1:Y:S02]  /*6910*/  LDC R5, c[0x0][0x800] ;  /* 0x00020000ff057b82 */ /* 0x006e640000000800 */
[----:B-1----:R3:W-:Y:S02]  /*6920*/  SYNCS.ARRIVE.TRANS64.RED.A0TR RZ, [UR5+0x48], R5 ;  /* 0x00004805ffff79a7 */ /* 0x0027e40008300405 */
.L_x_125:
[----:B------:R-:W-:Y:S05]  /*6930*/  BSYNC B0 ;  /* 0x0000000000007941 */ /* 0x000fea0003800000 */
.L_x_124:
[----:B------:R-:W-:Y:S05]  /*6940*/  @!P2 BRA `(.L_x_127) ;  /* 0x000000000004a947 */ /* 0x000fea0003800000 */
[----:B------:R-:W-:Y:S01]  /*6950*/  BPT.TRAP 0x1 ;  /* 0x000000040000795c */ /* 0x000fe20000300000 */
.L_x_127:
[----:B------:R-:W-:Y:S02]  /*6960*/  UIADD3 UR4, UR5, 0x48, URZ ;  /* 0x0000004805047890 */ /* 0x000fe4000fffe03f */
[----:B------:R-:W-:Y:S02]  /*6970*/  UIADD3 UR10, UR18, 0x20, URZ ;  /* 0x00000020120a7890 */ /* 0x000fe4000fffe03f */
[----:B------:R-:W-:-:S09]  /*6980*/  UPRMT UR4, UR36, 0x654, UR4 ;  /* 0x0000065424047896 */ /* 0x000fd20008000004 */
[----:B------:R-:W-:Y:S01]  /*6990*/  SYNCS.ARRIVE.TRANS64.RED.A1T0 RZ, [UR4], RZ ;  /* 0x000000ffffff79a7 */ /* 0x000fe20008100404 */
[----:B------:R-:W-:Y:S05]  /*69a0*/  @!P2 BRA `(.L_x_128) ;  /* 0x000000000004a947 */ /* 0x000fea0003800000 */
[----:B------:R-:W-:Y:S01]  /*69b0*/  BPT.TRAP 0x1 ;  /* 0x000000040000795c */ /* 0x000fe20000300000 */
.L_x_128:
[----:B------:R-:W4:Y:S02]  /*69c0*/  SYNCS.PHASECHK.TRANS64.TRYWAIT P1, [UR5+0x70], R4 ;  /* 0x00007004ff0075a7 */ /* 0x000f240008020145 */
[----:B----4-:R-:W-:Y:S05]  /*69d0*/  @!P1 BRA `(.L_x_129) ;  /* 0x0000001c00689947 */ /* 0x010fea0003800000 */
.L_x_176:
        /* <DEDUP_REMOVED lines=8> */
[----:B------:R-:W-:Y:S01]  /*6a60*/  UMOV UR21, 0x10000000 ;  /* 0x1000000000157882 */ /* 0x000fe20000000000 */
[----:B------:R-:W-:-:S06]  /*6a70*/  UMOV UR11, UR19 ;  /* 0x00000013000b7c82 */ /* 0x000fcc0008000000 */
[----:B------:R4:W-:Y:S02]  /*6a80*/  UTMALDG.3D [UR8], [UR16], desc[UR20] ;  /* 0x00001408100075b4 */ /* 0x0009e40008011000 */
[----:B----4-:R-:W-:Y:S05]  /*6a90*/  @!P2 BRA `(.L_x_132) ;  /* 0x000000000004a947 */ /* 0x010fea0003800000 */
[----:B------:R-:W-:Y:S01]  /*6aa0*/  BPT.TRAP 0x1 ;  /* 0x000000040000795c */ /* 0x000fe20000300000 */
.L_x_132:
[----:B-123--:R-:W1:Y:S02]  /*6ab0*/  LDC R5, c[0x0][0x800] ;  /* 0x00020000ff057b82 */ /* 0x00ee640000000800 */
[----:B-1----:R4:W-:Y:S02]  /*6ac0*/  SYNCS.ARRIVE.TRANS64.RED.A0TR RZ, [UR5+0x50], R5 ;  /* 0x00005005ffff79a7 */ /* 0x0029e40008300405 */
.L_x_131:
[----:B------:R-:W-:Y:S05]  /*6ad0*/  BSYNC B0 ;  /* 0x0000000000007941 */ /* 0x000fea0003800000 */
.L_x_130:
[----:B------:R-:W-:Y:S05]  /*6ae0*/  @!P2 BRA `(.L_x_133) ;  /* 0x000000000004a947 */ /* 0x000fea0003800000 */
[----:B------:R-:W-:Y:S01]  /*6af0*/  BPT.TRAP 0x1 ;  /* 0x000000040000795c */ /* 0x000fe20000300000 */
.L_x_133:
[----:B------:R-:W-:-:S04]  /*6b00*/  UIADD3 UR4, UR5, 0x50, URZ ;  /* 0x0000005005047890 */ /* 0x000fc8000fffe03f */
[----:B------:R-:W-:-:S09]  /*6b10*/  UPRMT UR4, UR36, 0x654, UR4 ;  /* 0x0000065424047896 */ /* 0x000fd20008000004 */
[----:B------:R-:W-:Y:S01]  /*6b20*/  SYNCS.ARRIVE.TRANS64.RED.A1T0 RZ, [UR4], RZ ;  /* 0x000000ffffff79a7 */ /* 0x000fe20008100404 */
[----:B------:R-:W-:Y:S05]  /*6b30*/  @!P2 BRA `(.L_x_134) ;  /* 0x000000000004a947 */ /* 0x000fea0003800000 */
[----:B------:R-:W-:Y:S01]  /*6b40*/  BPT.TRAP 0x1 ;  /* 0x000000040000795c */ /* 0x000fe20000300000 */
.L_x_134:
[----:B------:R-:W5:Y:S02]  /*6b50*/  SYNCS.PHASECHK.TRANS64.TRYWAIT P1, [UR5+0x78], R4 ;  /* 0x00007804ff0075a7 */ /* 0x000f640008020145 */
[----:B-----5:R-:W-:Y:S05]  /*6b60*/  @!P1 BRA `(.L_x_135) ;  /* 0x0000001c001c9947 */ /* 0x020fea0003800000 */
.L_x_177:
[----:B------:R-:W-:Y:S04]  /*6b70*/  BSSY B0, `(.L_x_136) ;  /* 0x000000f000007945 */ /* 0x000fe80003800000 */
[----:B------:R-:W-:Y:S05]  /*6b80*/  @!P0 BRA `(.L_x_137) ;  /* 0x0000000000348947 */ /* 0x000fea0003800000 */
[----:B------:R-:W-:Y:S01]  /*6b90*/  R2UR UR12, R13 ;  /* 0x000000000d0c72ca */ /* 0x000fe200000e0000 */
[----:B------:R-:W-:Y:S02]  /*6ba0*/  UIADD3 UR16, UP0, UR6, 0x3f0, URZ ;  /* 0x000003f006107890 */ /* 0x000fe4000ff1e03f */
[----:B------:R-:W-:Y:S02]  /*6bb0*/  UIADD3 UR11, UR19, 0x80, URZ ;  /* 0x00000080130b7890 */ /* 0x000fe4000fffe03f */
[----:B------:R-:W-:Y:S02]  /*6bc0*/  UIADD3 UR8, UR5, 0x6200, URZ ;  /* 0x0000620005087890 */ /* 0x000fe4000fffe03f */
[----:B------:R-:W-:Y:S02]  /*6bd0*/  UIADD3 UR9, UR5, 0x58, URZ ;  /* 0x0000005805097890 */ /* 0x000fe4000fffe03f */
[----:B------:R-:W-:Y:S01]  /*6be0*/  UIADD3.X UR17, URZ, UR7, URZ, UP0, !UPT ;  /* 0x000000073f117290 */ /* 0x000fe200087fe43f */
[----:B------:R-:W-:Y:S01]  /*6bf0*/  UMOV UR20, 0x0 ;  /* 0x0000000000147882 */ /* 0x000fe20000000000 */
[----:B------:R-:W-:-:S07]  /*6c00*/  UMOV UR21, 0x10000000 ;  /* 0x1000000000157882 */ /* 0x000fce0000000000 */
[----:B------:R1:W-:Y:S02]  /*6c10*/  UTMALDG.3D [UR8], [UR16], desc[UR20] ;  /* 0x00001408100075b4 */ /* 0x0003e40008011000 */
[----:B-1----:R-:W-:Y:S05]  /*6c20*/  @!P2 BRA `(.L_x_138) ;  /* 0x000000000004a947 */ /* 0x002fea0003800000 */
[----:B------:R-:W-:Y:S01]  /*6c30*/  BPT.TRAP 0x1 ;  /* 0x000000040000795c */ /* 0x000fe20000300000 */
.L_x_138:
[----:B------:R-:W1:Y:S02]  /*6c40*/  LDC R4, c[0x0][0x800] ;  /* 0x00020000ff047b82 */ /* 0x000e640000000800 */
[----:B-1----:R1:W-:Y:S02]  /*6c50*/  SYNCS.ARRIVE.TRANS64.RED.A0TR RZ, [UR5+0x58], R4 ;  /* 0x00005804ffff79a7 */ /* 0x0023e40008300405 */
.L_x_137:
[----:B------:R-:W-:Y:S05]  /*6c60*/  BSYNC B0 ;  /* 0x0000000000007941 */ /* 0x000fea0003800000 */
.L_x_136:
[----:B------:R-:W-:Y:S05]  /*6c70*/  @!P2 BRA `(.L_x_139) ;  /* 0x000000000004a947 */ /* 0x000fea0003800000 */
[----:B------:R-:W-:Y:S01]  /*6c80*/  BPT.TRAP 0x1 ;  /* 0x000000040000795c */ /* 0x000fe20000300000 */
.L_x_139:
[----:B------:R-:W-:Y:S01]  /*6c90*/  IADD3 R16, P0, R16, UR38, RZ ;  /* 0x0000002610107c10 */ /* 0x000fe2000ff1e0ff */
[----:B------:R-:W-:Y:S01]  /*6ca0*/  UIADD3 UR4, UR5, 0x58, URZ ;  /* 0x0000005805047890 */ /* 0x000fe2000fffe03f */
[----:B------:R-:W-:Y:S01]  /*6cb0*/  LOP3.LUT R8, R8, 0x1, RZ, 0x3c, !PT ;  /* 0x0000000108087812 */ /* 0x000fe200078e3cff */
[----:B------:R-:W-:Y:S01]  /*6cc0*/  IMAD.MOV.U32 R21, RZ, RZ, -0x1 ;  /* 0xffffffffff157424 */ /* 0x000fe200078e00ff */
[----:B------:R-:W-:Y:S01]  /*6cd0*/  IADD3.X R17, R17, UR37, RZ, P0, !PT ;  /* 0x0000002511117c10 */ /* 0x000fe200087fe4ff */
[----:B------:R-:W-:Y:S01]  /*6ce0*/  UPRMT UR4, UR36, 0x654, UR4 ;  /* 0x0000065424047896 */ /* 0x000fe20008000004 */
[----:B------:R-:W-:Y:S01]  /*6cf0*/  ISETP.GE.U32.AND P0, PT, R16, UR22, PT ;  /* 0x0000001610007c0c */ /* 0x000fe2000bf06070 */
[----:B------:R-:W-:Y:S01]  /*6d00*/  IMAD.MOV.U32 R20, RZ, RZ, -0x1 ;  /* 0xffffffffff147424 */ /* 0x000fe200078e00ff */
[----:B-1----:R-:W-:Y:S01]  /*6d10*/  PRMT R4, RZ, 0x7610, R4 ;  /* 0x00007610ff047816 */ /* 0x002fe20000000004 */
[----:B------:R-:W-:Y:S01]  /*6d20*/  IMAD.MOV.U32 R13, RZ, RZ, -0x1 ;  /* 0xffffffffff0d7424 */ /* 0x000fe200078e00ff */
[----:B------:R-:W-:-:S04]  /*6d30*/  ISETP.GE.U32.AND.EX P0, PT, R17, UR23, PT, P0 ;  /* 0x0000001711007c0c */ /* 0x000fc8000bf06100 */
[----:B------:R-:W-:Y:S09]  /*6d40*/  SYNCS.ARRIVE.TRANS64.RED.A1T0 RZ, [UR4], RZ ;  /* 0x000000ffffff79a7 */ /* 0x000ff20008100404 */
[----:B------:R-:W-:Y:S05]  /*6d50*/  @P0 BRA `(.L_x_140) ;  /* 0x0000000400580947 */ /* 0x000fea0003800000 */
[----:B------:R-:W1:Y:S01]  /*6d60*/  S2R R13, SR_CTAID.X ;  /* 0x00000000000d7919 */ /* 0x000e620000002500 */
[----:B------:R-:W5:Y:S01]  /*6d70*/  LDC.64 R14, c[0x0][0x8d0] ;  /* 0x00023400ff0e7b82 */ /* 0x000f620000000a00 */
[----:B------:R-:W-:Y:S01]  /*6d80*/  ULDC UR4, c[0x0][0x150] ;  /* 0x0000540000047ab9 */ /* 0x000fe20000000800 */
[----:B------:R-:W-:Y:S01]  /*6d90*/  IMAD.MOV.U32 R22, RZ, RZ, R17 ;  /* 0x000000ffff167224 */ /* 0x000fe200078e0011 */
[----:B------:R-:W2:Y:S05]  /*6da0*/  S2R R20, SR_CTAID.Y ;  /* 0x0000000000147919 */ /* 0x000eaa0000002600 */
[----:B------:R-:W3:Y:S08]  /*6db0*/  LDC R6, c[0x0][0x144] ;  /* 0x00005100ff067b82 */ /* 0x000ef00000000800 */
[----:B------:R-:W3:Y:S01]  /*6dc0*/  LDC R21, c[0x0][0x8d8] ;  /* 0x00023600ff157b82 */ /* 0x000ee20000000800 */
[----:B-----5:R-:W-:-:S04]  /*6dd0*/  ISETP.NE.U32.AND P0, PT, R14, RZ, PT ;  /* 0x000000ff0e00720c */ /* 0x020fc80003f05070 */
[----:B------:R-:W-:Y:S02]  /*6de0*/  ISETP.NE.AND.EX P0, PT, R15, RZ, PT, P0 ;  /* 0x000000ff0f00720c */ /* 0x000fe40003f05300 */
[----:B-1----:R-:W-:Y:S02]  /*6df0*/  I2FP.F32.U32 R4, R13 ;  /* 0x0000000d00047245 */ /* 0x002fe40000201000 */
[----:B--2---:R-:W-:-:S03]  /*6e00*/  I2FP.F32.U32 R18, R20 ;  /* 0x0000001400127245 */ /* 0x004fc60000201000 */
[----:B------:R-:W-:-:S06]  /*6e10*/  FMUL R4, R4, UR4 ;  /* 0x0000000404047c20 */ /* 0x000fcc0008400000 */
[----:B------:R-:W3:Y:S02]  /*6e20*/  F2I.U32.TRUNC.NTZ R4, R4 ;  /* 0x0000000400047305 */ /* 0x000ee4000020f000 */
[----:B---34-:R-:W-:-:S04]  /*6e30*/  IMAD.MOV R5, RZ, RZ, -R4 ;  /* 0x000000ffff057224 */ /* 0x018fc800078e0a04 */
[----:B------:R-:W-:Y:S02]  /*6e40*/  IMAD R13, R6, R5, R13 ;  /* 0x00000005060d7224 */ /* 0x000fe400078e020d */
[----:B------:R-:W-:Y:S01]  /*6e50*/  IMAD.MOV.U32 R6, RZ, RZ, R16 ;  /* 0x000000ffff067224 */ /* 0x000fe200078e0010 */
[----:B------:R-:W-:Y:S06]  /*6e60*/  @!P0 BRA `(.L_x_141) ;  /* 0x0000000000308947 */ /* 0x000fec0003800000 */
[----:B------:R-:W1:Y:S02]  /*6e70*/  LDC R5, c[0x0][0x8dc] ;  /* 0x00023700ff057b82 */ /* 0x000e640000000800 */
[----:B-1----:R-:W-:-:S05]  /*6e80*/  IADD3 R5, P0, R16, R5, RZ ;  /* 0x0000000510057210 */ /* 0x002fca0007f1e0ff */
[----:B------:R-:W-:-:S04]  /*6e90*/  IMAD.X R23, RZ, RZ, R17, P0 ;  /* 0x000000ffff177224 */ /* 0x000fc800000e0611 */
[----:B------:R-:W-:-:S04]  /*6ea0*/  IMAD.WIDE.U32 R6, R23, R14, RZ ;  /* 0x0000000e17067225 */ /* 0x000fc800078e00ff */
[----:B------:R-:W-:-:S04]  /*6eb0*/  IMAD.WIDE.U32 R6, P0, R5, R15, R6 ;  /* 0x0000000f05067225 */ /* 0x000fc80007800006 */
[----:B------:R-:W-:-:S04]  /*6ec0*/  IMAD.WIDE.U32 R4, R5, R14, RZ ;  /* 0x0000000e05047225 */ /* 0x000fc800078e00ff */
[----:B------:R-:W-:Y:S01]  /*6ed0*/  IMAD.MOV.U32 R4, RZ, RZ, R7 ;  /* 0x000000ffff047224 */ /* 0x000fe200078e0007 */
[----:B------:R-:W-:Y:S01]  /*6ee0*/  IADD3 RZ, P1, R5, R6, RZ ;  /* 0x0000000605ff7210 */ /* 0x000fe20007f3e0ff */
[----:B------:R-:W-:-:S04]  /*6ef0*/  IMAD.X R5, RZ, RZ, RZ, P0 ;  /* 0x000000ffff057224 */ /* 0x000fc800000e06ff */
[----:B------:R-:W-:-:S04]  /*6f00*/  IMAD.WIDE.U32.X R4, R23, R15, R4, P1 ;  /* 0x0000000f17047225 */ /* 0x000fc800008e0404 */
[----:B------:R-:W-:Y:S01]  /*6f10*/  IMAD.MOV.U32 R22, RZ, RZ, R5 ;  /* 0x000000ffff167224 */ /* 0x000fe200078e0005 */
[----:B------:R-:W-:-:S07]  /*6f20*/  MOV R6, R4 ;  /* 0x0000000400067202 */ /* 0x000fce0000000f00 */
.L_x_141:
[----:B------:R-:W-:Y:S01]  /*6f30*/  ULDC UR4, c[0x0][0x154] ;  /* 0x0000550000047ab9 */ /* 0x000fe20000000800 */
[----:B------:R-:W1:Y:S01]  /*6f40*/  LDC R7, c[0x0][0x148] ;  /* 0x00005200ff077b82 */ /* 0x000e620000000800 */
[----:B------:R-:W-:Y:S01]  /*6f50*/  FMUL R14, R18, UR4 ;  /* 0x00000004120e7c20 */ /* 0x000fe20008400000 */
[----:B------:R-:W-:Y:S02]  /*6f60*/  ISETP.NE.AND P2, PT, R2, 0x1, PT ;  /* 0x000000010200780c */ /* 0x000fe40003f45270 */
[-CC-:B------:R-:W-:Y:S02]  /*6f70*/  SHF.R.U64 R18, R6, R21.reuse, R22.reuse ;  /* 0x0000001506127219 */ /* 0x180fe40000001216 */
[----:B------:R-:W-:Y:S01]  /*6f80*/  SHF.R.U32.HI R21, RZ, R21, R22 ;  /* 0x00000015ff157219 */ /* 0x000fe20000011616 */
[----:B------:R-:W2:Y:S01]  /*6f90*/  F2I.U32.TRUNC.NTZ R14, R14 ;  /* 0x0000000e000e7305 */ /* 0x000ea2000020f000 */
[----:B------:R-:W3:Y:S01]  /*6fa0*/  LDC.64 R4, c[0x0][0x8c8] ;  /* 0x00023200ff047b82 */ /* 0x000ee20000000a00 */
[----:B------:R-:W-:-:S05]  /*6fb0*/  IADD3 R23, P0, RZ, -R18, RZ ;  /* 0x80000012ff177210 */ /* 0x000fca0007f1e0ff */
[----:B------:R-:W-:Y:S02]  /*6fc0*/  IMAD.X R21, RZ, RZ, ~R21, P0 ;  /* 0x000000ffff157224 */ /* 0x000fe400000e0e15 */
[----:B------:R-:W4:Y:S01]  /*6fd0*/  LDC R22, c[0x0][0x8c0] ;  /* 0x00023000ff167b82 */ /* 0x000f220000000800 */
[----:B--2---:R-:W-:-:S07]  /*6fe0*/  IMAD.MOV R15, RZ, RZ, -R14 ;  /* 0x000000ffff0f7224 */ /* 0x004fce00078e0a0e */
[----:B------:R-:W2:Y:S01]  /*6ff0*/  LDC R27, c[0x0][0x900] ;  /* 0x00024000ff1b7b82 */ /* 0x000ea20000000800 */
[----:B-1----:R-:W-:-:S07]  /*7000*/  @P2 IMAD R13, R7, R15, R20 ;  /* 0x0000000f070d2224 */ /* 0x002fce00078e0214 */
[----:B------:R-:W1:Y:S01]  /*7010*/  LDC.64 R14, c[0x0][0x8e8] ;  /* 0x00023a00ff0e7b82 */ /* 0x000e620000000a00 */
[----:B---3--:R-:W-:-:S04]  /*7020*/  IMAD R6, R21, R4, RZ ;  /* 0x0000000415067224 */ /* 0x008fc800078e02ff */
[C---:B------:R-:W-:Y:S02]  /*7030*/  IMAD R7, R23.reuse, R5, R6 ;  /* 0x0000000517077224 */ /* 0x040fe400078e0206 */
[----:B------:R-:W-:Y:S01]  /*7040*/  IMAD.WIDE.U32 R4, R23, R4, R16 ;  /* 0x0000000417047225 */ /* 0x000fe200078e0010 */
[----:B------:R-:W3:Y:S03]  /*7050*/  LDC R6, c[0x0][0x8b0] ;  /* 0x00022c00ff067b82 */ /* 0x000ee60000000800 */
[----:B------:R-:W-:-:S05]  /*7060*/  IMAD.IADD R5, R5, 0x1, R7 ;  /* 0x0000000105057824 */ /* 0x000fca00078e0207 */
[-CC-:B----4-:R-:W-:Y:S01]  /*7070*/  SHF.R.U64 R26, R4, R22.reuse, R5.reuse ;  /* 0x00000016041a7219 */ /* 0x190fe20000001205 */
[----:B------:R-:W4:Y:S01]  /*7080*/  LDC R25, c[0x0][0x8f0] ;  /* 0x00023c00ff197b82 */ /* 0x000f220000000800 */
[----:B------:R-:W-:Y:S02]  /*7090*/  SHF.R.U32.HI R5, RZ, R22, R5 ;  /* 0x00000016ff057219 */ /* 0x000fe40000011605 */
[----:B-1----:R-:W-:-:S05]  /*70a0*/  ISETP.NE.U32.AND P0, PT, R14, RZ, PT ;  /* 0x000000ff0e00720c */ /* 0x002fca0003f05070 */
[----:B------:R-:W1:Y:S01]  /*70b0*/  LDC R24, c[0x0][0x8e0] ;  /* 0x00023800ff187b82 */ /* 0x000e620000000800 */
[----:B------:R-:W-:Y:S02]  /*70c0*/  ISETP.NE.AND.EX P0, PT, R15, RZ, PT, P0 ;  /* 0x000000ff0f00720c */ /* 0x000fe40003f05300 */
[----:B---3--:R-:W-:-:S05]  /*70d0*/  SHF.R.U64 R23, R26, R6, R5 ;  /* 0x000000061a177219 */ /* 0x008fca0000001205 */
[----:B------:R-:W3:Y:S01]  /*70e0*/  LDC R22, c[0x0][0x8b8] ;  /* 0x00022e00ff167b82 */ /* 0x000ee20000000800 */
[----:B------:R-:W-:-:S04]  /*70f0*/  SHF.R.U32.HI R4, RZ, R6, R5 ;  /* 0x00000006ff047219 */ /* 0x000fc80000011605 */
[-CC-:B--2---:R-:W-:Y:S02]  /*7100*/  SHF.R.U64 R21, R23, R27.reuse, R4.reuse ;  /* 0x0000001b17157219 */ /* 0x184fe40000001204 */
[----:B------:R-:W-:Y:S01]  /*7110*/  SHF.R.U32.HI R27, RZ, R27, R4 ;  /* 0x0000001bff1b7219 */ /* 0x000fe20000011604 */
[----:B------:R-:W2:Y:S02]  /*7120*/  LDC R20, c[0x0][0x8a8] ;  /* 0x00022a00ff147b82 */ /* 0x000ea40000000800 */
[----:B------:R-:W-:Y:S02]  /*7130*/  IMAD.MOV.U32 R4, RZ, RZ, R21 ;  /* 0x000000ffff047224 */ /* 0x000fe400078e0015 */
[----:B------:R-:W-:Y:S01]  /*7140*/  IMAD.MOV.U32 R5, RZ, RZ, R27 ;  /* 0x000000ffff057224 */ /* 0x000fe200078e001b */
[----:B----4-:R-:W-:Y:S06]  /*7150*/  @!P0 BRA `(.L_x_142) ;  /* 0x0000000000288947 */ /* 0x010fec0003800000 */
[----:B------:R-:W4:Y:S02]  /*7160*/  LDC R4, c[0x0][0x8f4] ;  /* 0x00023d00ff047b82 */ /* 0x000f240000000800 */
[----:B----4-:R-:W-:-:S05]  /*7170*/  IADD3 R5, P0, R21, R4, RZ ;  /* 0x0000000415057210 */ /* 0x010fca0007f1e0ff */
[----:B------:R-:W-:-:S04]  /*7180*/  IMAD.X R27, RZ, RZ, R27, P0 ;  /* 0x000000ffff1b7224 */ /* 0x000fc800000e061b */
[----:B------:R-:W-:-:S04]  /*7190*/  IMAD.WIDE.U32 R6, R27, R14, RZ ;  /* 0x0000000e1b067225 */ /* 0x000fc800078e00ff */
[----:B------:R-:W-:-:S04]  /*71a0*/  IMAD.WIDE.U32 R6, P0, R5, R15, R6 ;  /* 0x0000000f05067225 */ /* 0x000fc80007800006 */
[----:B------:R-:W-:-:S04]  /*71b0*/  IMAD.WIDE.U32 R4, R5, R14, RZ ;  /* 0x0000000e05047225 */ /* 0x000fc800078e00ff */
[----:B------:R-:W-:Y:S01]  /*71c0*/  IMAD.MOV.U32 R4, RZ, RZ, R7 ;  /* 0x000000ffff047224 */ /* 0x000fe200078e0007 */
[----:B------:R-:W-:Y:S01]  /*71d0*/  IADD3 RZ, P1, R5, R6, RZ ;  /* 0x0000000605ff7210 */ /* 0x000fe20007f3e0ff */
[----:B------:R-:W-:-:S04]  /*71e0*/  IMAD.X R5, RZ, RZ, RZ, P0 ;  /* 0x000000ffff057224 */ /* 0x000fc800000e06ff */
[----:B------:R-:W-:-:S08]  /*71f0*/  IMAD.WIDE.U32.X R4, R27, R15, R4, P1 ;  /* 0x0000000f1b047225 */ /* 0x000fd000008e0404 */
.L_x_142:
[----:B------:R-:W-:Y:S02]  /*7200*/  SHF.R.U64 R25, R4, R25, R5 ;  /* 0x0000001904197219 */ /* 0x000fe40000001205 */
[----:B------:R-:W-:Y:S02]  /*7210*/  LOP3.LUT R4, R23, R12, RZ, 0xc0, !PT ;  /* 0x0000000c17047212 */ /* 0x000fe400078ec0ff */
[----:B------:R-:W-:Y:S01]  /*7220*/  LOP3.LUT R6, R26, R11, RZ, 0xc0, !PT ;  /* 0x0000000b1a067212 */ /* 0x000fe200078ec0ff */
[----:B------:R-:W-:Y:S02]  /*7230*/  IMAD.MOV R5, RZ, RZ, -R25 ;  /* 0x000000ffff057224 */ /* 0x000fe400078e0a19 */
[----:B------:R-:W-:Y:S02]  /*7240*/  IMAD R4, R9, R25, R4 ;  /* 0x0000001909047224 */ /* 0x000fe400078e0204 */
[----:B-1----:R-:W-:Y:S02]  /*7250*/  IMAD R21, R5, R24, R21 ;  /* 0x0000001805157224 */ /* 0x002fe400078e0215 */
[----:B---3--:R-:W-:-:S02]  /*7260*/  IMAD R13, R4, R22, R13 ;  /* 0x00000016040d7224 */ /* 0x008fc400078e020d */
[----:B--2---:R-:W-:Y:S02]  /*7270*/  IMAD R6, R21, R20, R6 ;  /* 0x0000001415067224 */ /* 0x004fe400078e0206 */
[----:B------:R-:W-:-:S03]  /*7280*/  IMAD.MOV.U32 R4, RZ, RZ, 0x1 ;  /* 0x00000001ff047424 */ /* 0x000fc600078e00ff */
[----:B------:R-:W-:Y:S02]  /*7290*/  SEL R20, R6, R13, !P2 ;  /* 0x0000000d06147207 */ /* 0x000fe40005000000 */
[----:B------:R-:W-:Y:S01]  /*72a0*/  SEL R21, R13, R6, !P2 ;  /* 0x000000060d157207 */ /* 0x000fe20005000000 */
[----:B------:R-:W-:-:S07]  /*72b0*/  IMAD.MOV.U32 R13, RZ, RZ, R18 ;  /* 0x000000ffff0d7224 */ /* 0x000fce00078e0012 */
.L_x_140:
[----:B------:R-:W-:-:S13]  /*72c0*/  LOP3.LUT P0, RZ, R4, 0xff, RZ, 0xc0, !PT ;  /* 0x000000ff04ff7812 */ /* 0x000fda000780c0ff */
[----:B------:R-:W-:Y:S05]  /*72d0*/  @P0 BRA `(.L_x_143) ;  /* 0xfffffff0005c0947 */ /* 0x000fea000383ffff */
.L_x_111:
[----:B------:R-:W-:-:S13]  /*72e0*/  ELECT P0, URZ, PT ;  /* 0x00000000003f782f */ /* 0x000fda0003800000 */
[----:B------:R-:W-:Y:S05]  /*72f0*/  @!P0 BRA `(.L_x_14) ;  /* 0x0000001000508947 */ /* 0x000fea0003800000 */
[----:B------:R-:W-:-:S04]  /*7300*/  LOP3.LUT R19, R19, 0x2, RZ, 0xfc, !PT ;  /* 0x0000000213137812 */ /* 0x000fc800078efcff */
[----:B------:R-:W-:-:S13]  /*7310*/  ISETP.NE.AND P1, PT, R19, 0x3, PT ;  /* 0x000000031300780c */ /* 0x000fda0003f25270 */
[----:B------:R-:W-:Y:S05]  /*7320*/  @!P1 BRA `(.L_x_144) ;  /* 0x0000000000049947 */ /* 0x000fea0003800000 */
[----:B------:R-:W-:Y:S01]  /*7330*/  BPT.TRAP 0x1 ;  /* 0x000000040000795c */ /* 0x000fe20000300000 */
.L_x_144:
[----:B--2--5:R-:W-:Y:S01]  /*7340*/  IMAD.U32 R3, RZ, RZ, UR36 ;  /* 0x00000024ff037e24 */ /* 0x024fe2000f8e00ff */
[----:B------:R-:W-:Y:S02]  /*7350*/  MOV R2, 0x400 ;  /* 0x0000040000027802 */ /* 0x000fe40000000f00 */
[----:B------:R-:W-:Y:S02]  /*7360*/  SHF.L.U32 R0, R8, 0x1f, RZ ;  /* 0x0000001f08007819 */ /* 0x000fe400000006ff */
[----:B------:R-:W-:-:S04]  /*7370*/  LEA R3, R3, R2, 0x18 ;  /* 0x0000000203037211 */ /* 0x000fc800078ec0ff */
[----:B------:R-:W2:Y:S02]  /*7380*/  SYNCS.PHASECHK.TRANS64.TRYWAIT P0, [R3+URZ+0x60], R0 ;  /* 0x00006000030075a7 */ /* 0x000ea4000800017f */
[----:B--2---:R-:W-:Y:S05]  /*7390*/  @!P0 BRA `(.L_x_145) ;  /* 0x0000001400288947 */ /* 0x004fea0003800000 */
.L_x_178:
[----:B------:R-:W-:Y:S05]  /*73a0*/  @!P1 BRA `(.L_x_146) ;  /* 0x0000000000049947 */ /* 0x000fea0003800000 */
[----:B------:R-:W-:Y:S01]  /*73b0*/  BPT.TRAP 0x1 ;  /* 0x000000040000795c */ /* 0x000fe20000300000 */
.L_x_146:
[----:B------:R-:W5:Y:S02]  /*73c0*/  SYNCS.PHASECHK.TRANS64.TRYWAIT P0, [R3+URZ+0x68], R0 ;  /* 0x00006800030075a7 */ /* 0x000f64000800017f */
[----:B-----5:R-:W-:Y:S05]  /*73d0*/  @!P0 BRA `(.L_x_147) ;  /* 0x00000014002c8947 */ /* 0x020fea0003800000 */
.L_x_179:
[----:B------:R-:W-:Y:S05]  /*73e0*/  @!P1 BRA `(.L_x_148) ;  /* 0x0000000000049947 */ /* 0x000fea0003800000 */
[----:B------:R-:W-:Y:S01]  /*73f0*/  BPT.TRAP 0x1 ;  /* 0x000000040000795c */ /* 0x000fe20000300000 */
.L_x_148:
[----:B------:R-:W5:Y:S02]  /*7400*/  SYNCS.PHASECHK.TRANS64.TRYWAIT P0, [R3+URZ+0x70], R0 ;  /* 0x00007000030075a7 */ /* 0x000f64000800017f */
[----:B-----5:R-:W-:Y:S05]  /*7410*/  @!P0 BRA `(.L_x_149) ;  /* 0x0000001400308947 */ /* 0x020fea0003800000 */
.L_x_180:
[----:B------:R-:W-:Y:S05]  /*7420*/  @!P1 BRA `(.L_x_150) ;  /* 0x0000000000049947 */ /* 0x000fea0003800000 */
[----:B------:R-:W-:Y:S01]  /*7430*/  BPT.TRAP 0x1 ;  /* 0x000000040000795c */ /* 0x000fe20000300000 */
.L_x_150:
[----:B------:R-:W-:-:S07]  /*7440*/  SHF.L.U32 R8, R8, 0x1f, RZ ;  /* 0x0000001f08087819 */ /* 0x000fce00000006ff */
.L_x_151:
[----:B------:R1:W1:Y:S02]  /*7450*/  SYNCS.PHASECHK.TRANS64.TRYWAIT P0, [R3+URZ+0x78], R8 ;  /* 0x00007808030075a7 */ /* 0x000264000800017f */
[----:B-1----:R-:W-:Y:S05]  /*7460*/  @!P0 NANOSLEEP.SYNCS 0x989680 ;  /* 0x009896800000895d */ /* 0x002fea0003900000 */
[----:B------:R-:W1:Y:S02]  /*7470*/  @!P0 SYNCS.PHASECHK.TRANS64 P0, [R3+URZ+0x78], R8 ;  /* 0x00007808030085a7 */ /* 0x000e64000800007f */
[----:B-1----:R-:W-:Y:S05]  /*7480*/  @P0 BRA `(.L_x_14) ;  /* 0x0000000c00ec0947 */ /* 0x002fea0003800000 */
[----:B------:R-:W-:Y:S05]  /*7490*/  BRA `(.L_x_151) ;  /* 0xfffffffc00ec7947 */ /* 0x000fea000383ffff */
.L_x_106:
[----:B------:R-:W-:Y:S01]  /*74a0*/  LOP3.LUT P0, RZ, R8, 0xff, RZ, 0xc0, !PT ;  /* 0x000000ff08ff7812 */ /* 0x000fe2000780c0ff */
[----:B------:R-:W-:Y:S02]  /*74b0*/  IMAD.MOV.U32 R10, RZ, RZ, 0x1 ;  /* 0x00000001ff0a7424 */ /* 0x000fe400078e00ff */
[----:B------:R-:W-:-:S10]  /*74c0*/  IMAD.MOV.U32 R9, RZ, RZ, RZ ;  /* 0x000000ffff097224 */ /* 0x000fd400078e00ff */
[----:B------:R-:W-:Y:S05]  /*74d0*/  @!P0 BRA `(.L_x_152) ;  /* 0x0000000c00248947 */ /* 0x000fea0003800000 */
[----:B------:R-:W2:Y:S01]  /*74e0*/  LDC R0, c[0x0][0x28c] ;  /* 0x0000a300ff007b82 */ /* 0x000ea20000000800 */
[----:B------:R-:W-:Y:S01]  /*74f0*/  ULDC UR7, c[0x0][0x900] ;  /* 0x0002400000077ab9 */ /* 0x000fe20000000800 */
[----:B------:R-:W-:Y:S01]  /*7500*/  UMOV UR8, 0xffffffff ;  /* 0xffffffff00087882 */ /* 0x000fe20000000000 */
[----:B------:R-:W-:Y:S01]  /*7510*/  BSSY B0, `(.L_x_152) ;  /* 0x00000c5000007945 */ /* 0x000fe20003800000 */
[----:B-1----:R-:W-:Y:S01]  /*7520*/  USHF.L.U32 UR4, UR36, 0x5, URZ ;  /* 0x0000000524047899 */ /* 0x002fe2000800063f */
[----:B------:R-:W-:Y:S01]  /*7530*/  LOP3.LUT R11, R22, 0x2, RZ, 0xfc, !PT ;  /* 0x00000002160b7812 */ /* 0x000fe200078efcff */
[----:B------:R-:W-:Y:S01]  /*7540*/  USHF.L.U32 UR5, UR36, 0xb, URZ ;  /* 0x0000000b24057899 */ /* 0x000fe2000800063f */
[----:B------:R-:W-:Y:S01]  /*7550*/  MOV R10, 0x1 ;  /* 0x00000001000a7802 */ /* 0x000fe20000000f00 */
[----:B------:R-:W-:Y:S01]  /*7560*/  USHF.L.U32 UR8, UR8, UR7, URZ ;  /* 0x0000000708087299 */ /* 0x000fe2000800063f */
[----:B------:R-:W-:Y:S01]  /*7570*/  IMAD.MOV.U32 R9, RZ, RZ, RZ ;  /* 0x000000ffff097224 */ /* 0x000fe200078e00ff */
[----:B------:R-:W-:Y:S01]  /*7580*/  ULDC UR6, c[0x0][0x8a8] ;  /* 0x00022a0000067ab9 */ /* 0x000fe20000000800 */
[----:B------:R-:W-:Y:S01]  /*7590*/  UMOV UR9, 0x1 ;  /* 0x0000000100097882 */ /* 0x000fe20000000000 */
[----:B------:R-:W-:-:S02]  /*75a0*/  ULOP3.LUT UR4, UR4, 0x20, URZ, 0xc0, !UPT ;  /* 0x0000002004047892 */ /* 0x000fc4000f8ec03f */
[----:B------:R-:W-:Y:S02]  /*75b0*/  ULOP3.LUT UR5, UR5, 0x800, URZ, 0xc0, !UPT ;  /* 0x0000080005057892 */ /* 0x000fe4000f8ec03f */
[----:B------:R-:W-:Y:S02]  /*75c0*/  UIADD3 UR17, UR6, -0x1, URZ ;  /* 0xffffffff06117890 */ /* 0x000fe4000fffe03f */
[----:B------:R-:W-:Y:S02]  /*75d0*/  USHF.L.U32 UR19, UR9, UR7, URZ ;  /* 0x0000000709137299 */ /* 0x000fe4000800063f */
[----:B------:R-:W-:Y:S01]  /*75e0*/  ULOP3.LUT UR18, URZ, UR8, URZ, 0x33, !UPT ;  /* 0x000000083f127292 */ /* 0x000fe2000f8e333f */
[----:B------:R-:W-:Y:S01]  /*75f0*/  ULDC.64 UR22, c[0x0][0x198] ;  /* 0x0000660000167ab9 */ /* 0x000fe20000000a00 */
[----:B--2---:R-:W-:-:S05]  /*7600*/  VIADD R0, R0, 0x3f ;  /* 0x0000003f00007836 */ /* 0x004fca0000000000 */
[----:B------:R-:W-:-:S04]  /*7610*/  SHF.R.S32.HI R3, RZ, 0x1f, R0 ;  /* 0x0000001fff037819 */ /* 0x000fc80000011400 */
[----:B------:R-:W-:Y:S01]  /*7620*/  LEA.HI R3, R3, R0, RZ, 0x6 ;  /* 0x0000000003037211 */ /* 0x000fe200078f30ff */
[----:B------:R-:W-:-:S03]  /*7630*/  IMAD.MOV.U32 R0, RZ, RZ, 0x1 ;  /* 0x00000001ff007424 */ /* 0x000fc600078e00ff */
[--C-:B------:R-:W-:Y:S02]  /*7640*/  SHF.R.S32.HI R8, RZ, 0x6, R3.reuse ;  /* 0x00000006ff087819 */ /* 0x100fe40000011403 */
[----:B------:R-:W-:-:S03]  /*7650*/  PRMT R3, R0, 0x7610, R3 ;  /* 0x0000761000037816 */ /* 0x000fc60000000003 */
[----:B------:R-:W-:-:S07]  /*7660*/  VIADD R0, R8, 0x1 ;  /* 0x0000000108007836 */ /* 0x000fce0000000000 */
.L_x_163:
[----:B------:R-:W-:-:S03]  /*7670*/  UMOV UR6, 0xffffffff ;  /* 0xffffffff00067882 */ /* 0x000fc60000000000 */
[----:B------:R-:W-:Y:S05]  /*7680*/  BRA.DIV UR6, `(.L_x_153) ;  /* 0x0000001206a87947 */ /* 0x000fea000b800000 */
[----:B------:R-:W-:-:S13]  /*7690*/  ELECT P6, URZ, PT ;  /* 0x00000000003f782f */ /* 0x000fda00038c0000 */
.L_x_183:
[----:B------:R-:W1:Y:S01]  /*76a0*/  LDC R4, c[0x0][0x28c] ;  /* 0x0000a300ff047b82 */ /* 0x000e620000000800 */
[----:B------:R-:W-:Y:S01]  /*76b0*/  BSSY B1, `(.L_x_154) ;  /* 0x0000038000017945 */ /* 0x000fe20003800000 */
[----:B-1----:R-:W-:-:S13]  /*76c0*/  ISETP.LT.OR P6, PT, R4, 0x1, !P6 ;  /* 0x000000010400780c */ /* 0x002fda00077c1670 */
[----:B------:R-:W-:Y:S05]  /*76d0*/  @P6 BRA `(.L_x_155) ;  /* 0x0000000000d46947 */ /* 0x000fea0003800000 */
[----:B------:R-:W-:Y:S01]  /*76e0*/  LEA R20, R20, UR4, 0x6 ;  /* 0x0000000414147c11 */ /* 0x000fe2000f8e30ff */
[----:B------:R-:W-:Y:S02]  /*76f0*/  IMAD.SHL.U32 R21, R21, 0x100, RZ ;  /* 0x0000010015157824 */ /* 0x000fe400078e00ff */
[----:B------:R-:W-:Y:S02]  /*7700*/  IMAD.MOV.U32 R19, RZ, RZ, RZ ;  /* 0x000000ffff137224 */ /* 0x000fe400078e00ff */
[----:B------:R-:W-:Y:S02]  /*7710*/  IMAD.MOV.U32 R4, RZ, RZ, R0 ;  /* 0x000000ffff047224 */ /* 0x000fe400078e0000 */
[----:B------:R-:W-:Y:S02]  /*7720*/  IMAD.MOV.U32 R5, RZ, RZ, R10 ;  /* 0x000000ffff057224 */ /* 0x000fe400078e000a */
[----:B------:R-:W-:-:S07]  /*7730*/  IMAD.MOV.U32 R6, RZ, RZ, R9 ;  /* 0x000000ffff067224 */ /* 0x000fce00078e0009 */
.L_x_158:
[----:B------:R-:W1:Y:S01]  /*7740*/  S2R R12, SR_CgaCtaId ;  /* 0x00000000000c7919 */ /* 0x000e620000008800 */
[----:B------:R-:W-:Y:S02]  /*7750*/  MOV R7, 0x400 ;  /* 0x0000040000077802 */ /* 0x000fe40000000f00 */
[----:B------:R-:W-:Y:S02]  /*7760*/  LOP3.LUT P1, RZ, R18, 0x7f, RZ, 0xc0, !PT ;  /* 0x0000007f12ff7812 */ /* 0x000fe4000782c0ff */
[----:B-1----:R-:W-:Y:S02]  /*7770*/  LEA R15, R12, R7, 0x18 ;  /* 0x000000070c0f7211 */ /* 0x002fe400078ec0ff */
[----:B------:R-:W-:-:S09]  /*7780*/  SHF.L.U32 R7, R5, 0x1f, RZ ;  /* 0x0000001f05077819 */ /* 0x000fd200000006ff */
[----:B------:R-:W1:Y:S01]  /*7790*/  @!P1 LDC R12, c[0x0][0x500] ;  /* 0x00014000ff0c9b82 */ /* 0x000e620000000800 */
[----:B------:R-:W-:-:S04]  /*77a0*/  IMAD R14, R6, 0x8, R15 ;  /* 0x00000008060e7824 */ /* 0x000fc800078e020f */
[----:B------:R-:W2:Y:S02]  /*77b0*/  SYNCS.PHASECHK.TRANS64.TRYWAIT P0, [R14+URZ+0x20], R7 ;  /* 0x000020070e0075a7 */ /* 0x000ea4000800017f */
[----:B--2---:R-:W-:Y:S05]  /*77c0*/  @!P0 BRA `(.L_x_156) ;  /* 0x0000001000788947 */ /* 0x004fea0003800000 */
.L_x_184:
[----:B--2---:R-:W-:Y:S01]  /*77d0*/  PRMT R7, R11, 0x9910, RZ ;  /* 0x000099100b077816 */ /* 0x004fe200000000ff */
[----:B-1----:R1:W-:Y:S03]  /*77e0*/  @!P1 SYNCS.ARRIVE.TRANS64 RZ, [R14+URZ], R12 ;  /* 0x0000000c0eff99a7 */ /* 0x0023e6000800003f */
[----:B------:R-:W-:-:S13]  /*77f0*/  ISETP.NE.AND P0, PT, R7, 0x2, PT ;  /* 0x000000020700780c */ /* 0x000fda0003f05270 */
[----:B-1----:R-:W-:Y:S05]  /*7800*/  @P0 BRA `(.L_x_157) ;  /* 0x0000000000040947 */ /* 0x002fea0003800000 */
[----:B------:R-:W-:Y:S01]  /*7810*/  BPT.TRAP 0x1 ;  /* 0x000000040000795c */ /* 0x000fe20000300000 */
.L_x_157:
[C---:B------:R-:W-:Y:S01]  /*7820*/  LEA R7, R6.reuse, UR5, 0xc ;  /* 0x0000000506077c11 */ /* 0x040fe2000f8e60ff */
[--C-:B------:R-:W-:Y:S01]  /*7830*/  IMAD R12, R6, 0x8000, R15.reuse ;  /* 0x00008000060c7824 */ /* 0x100fe200078e020f */
[----:B------:R-:W-:Y:S01]  /*7840*/  R2UR UR9, R14 ;  /* 0x000000000e0972ca */ /* 0x000fe200000e0000 */
[----:B------:R-:W-:Y:S01]  /*7850*/  VIADD R4, R4, 0xffffffff ;  /* 0xffffffff04047836 */ /* 0x000fe20000000000 */
[----:B------:R-:W-:Y:S01]  /*7860*/  UIADD3 UR6, UP0, UR22, 0xf0, URZ ;  /* 0x000000f016067890 */ /* 0x000fe2000ff1e03f */
[----:B------:R-:W-:Y:S01]  /*7870*/  IMAD R7, R7, 0x2, R15 ;  /* 0x0000000207077824 */ /* 0x000fe200078e020f */
[----:B------:R-:W-:Y:S01]  /*7880*/  R2UR UR7, R12 ;  /* 0x000000000c0772ca */ /* 0x000fe200000e0000 */
[----:B------:R-:W-:Y:S01]  /*7890*/  UIADD3 UR24, UP1, UR22, 0x1f0, URZ ;  /* 0x000001f016187890 */ /* 0x000fe2000ff3e03f */
[----:B------:R-:W-:Y:S01]  /*78a0*/  R2UR UR11, R21 ;  /* 0x00000000150b72ca */ /* 0x000fe200000e0000 */
[----:B------:R-:W-:Y:S01]  /*78b0*/  VIADD R6, R6, 0x1 ;  /* 0x0000000106067836 */ /* 0x000fe20000000000 */
[----:B------:R-:W-:Y:S01]  /*78c0*/  R2UR UR8, R7 ;  /* 0x00000000070872ca */ /* 0x000fe200000e0000 */
[----:B------:R-:W-:Y:S01]  /*78d0*/  UIADD3.X UR25, URZ, UR23, URZ, UP1, !UPT ;  /* 0x000000173f197290 */ /* 0x000fe20008ffe43f */
[----:B------:R-:W-:Y:S01]  /*78e0*/  R2UR UR10, R19 ;  /* 0x00000000130a72ca */ /* 0x000fe200000e0000 */
[----:B------:R-:W-:Y:S01]  /*78f0*/  UMOV UR14, 0x0 ;  /* 0x00000000000e7882 */ /* 0x000fe20000000000 */
[----:B------:R-:W-:Y:S01]  /*7900*/  R2UR UR12, R13 ;  /* 0x000000000d0c72ca */ /* 0x000fe200000e0000 */
[----:B------:R-:W-:Y:S01]  /*7910*/  UMOV UR15, 0x10000000 ;  /* 0x10000000000f7882 */ /* 0x000fe20000000000 */
[----:B------:R-:W-:Y:S01]  /*7920*/  R2UR UR20, R20 ;  /* 0x00000000141472ca */ /* 0x000fe200000e0000 */
[----:B------:R-:W-:Y:S01]  /*7930*/  UMOV UR21, 0x30000 ;  /* 0x0003000000157882 */ /* 0x000fe20000000000 */
[----:B------:R-:W-:Y:S01]  /*7940*/  ISETP.GT.AND P1, PT, R4, 0x1, PT ;  /* 0x000000010400780c */ /* 0x000fe20003f24270 */
[----:B------:R-:W-:Y:S01]  /*7950*/  UIADD3 UR13, UR7, 0x8400, URZ ;  /* 0x00008400070d7890 */ /* 0x000fe2000fffe03f */
[----:B------:R-:W-:Y:S01]  /*7960*/  ISETP.NE.AND P0, PT, R6, 0x4, PT ;  /* 0x000000040600780c */ /* 0x000fe20003f05270 */
[----:B------:R-:W-:Y:S01]  /*7970*/  UIADD3.X UR7, URZ, UR23, URZ, UP0, !UPT ;  /* 0x000000173f077290 */ /* 0x000fe200087fe43f */
[----:B------:R-:W-:Y:S01]  /*7980*/  VIADD R19, R19, 0x40 ;  /* 0x0000004013137836 */ /* 0x000fe20000000000 */
[----:B------:R-:W-:Y:S01]  /*7990*/  UIADD3 UR16, UR8, 0x28400, URZ ;  /* 0x0002840008107890 */ /* 0x000fe2000fffe03f */
[----:B------:R-:W-:-:S02]  /*79a0*/  SEL R12, RZ, 0x1, P0 ;  /* 0x00000001ff0c7807 */ /* 0x000fc40000000000 */
[----:B------:R-:W-:Y:S01]  /*79b0*/  UMOV UR8, UR13 ;  /* 0x0000000d00087c82 */ /* 0x000fe20008000000 */
[----:B------:R-:W-:Y:S02]  /*79c0*/  SEL R6, R6, RZ, P0 ;  /* 0x000000ff06067207 */ /* 0x000fe40000000000 */
[----:B------:R-:W-:Y:S01]  /*79d0*/  LOP3.LUT R5, R5, R12, RZ, 0x3c, !PT ;  /* 0x0000000c05057212 */ /* 0x000fe200078e3cff */
[----:B------:R1:W-:Y:S02]  /*79e0*/  UTMALDG.3D [UR8], [UR6], desc[UR14] ;  /* 0x00000e08060075b4 */ /* 0x0003e40008011000 */
[----:B-1----:R-:W-:Y:S01]  /*79f0*/  UMOV UR8, UR16 ;  /* 0x0000001000087c82 */ /* 0x002fe20008000000 */
[----:B------:R-:W-:Y:S02]  /*7a00*/  UMOV UR11, UR20 ;  /* 0x00000014000b7c82 */ /* 0x000fe40008000000 */
[----:B------:R1:W-:Y:S02]  /*7a10*/  UTMALDG.3D.MULTICAST [UR8], [UR24], UR21, desc[UR14] ;  /* 0x00000e08180073b4 */ /* 0x0003e40008011815 */
[----:B-1----:R-:W-:Y:S05]  /*7a20*/  @P1 BRA `(.L_x_158) ;  /* 0xfffffffc00441947 */ /* 0x002fea000383ffff */
.L_x_155:
[----:B------:R-:W-:Y:S05]  /*7a30*/  BSYNC B1 ;  /* 0x0000000000017941 */ /* 0x000fea0003800000 */
.L_x_154:
[----:B------:R-:W-:Y:S01]  /*7a40*/  LOP3.LUT P1, RZ, R3, 0xff, RZ, 0xc0, !PT ;  /* 0x000000ff03ff7812 */ /* 0x000fe2000782c0ff */
[----:B------:R-:W-:Y:S01]  /*7a50*/  IMAD.IADD R9, R8, 0x1, R9 ;  /* 0x0000000108097824 */ /* 0x000fe200078e0209 */
[----:B------:R-:W-:Y:S01]  /*7a60*/  IADD3 R16, P2, R16, UR38, RZ ;  /* 0x0000002610107c10 */ /* 0x000fe2000ff5e0ff */
[----:B------:R-:W-:Y:S01]  /*7a70*/  ULDC.64 UR6, c[0x0][0x8f8] ;  /* 0x00023e0000067ab9 */ /* 0x000fe20000000a00 */
[----:B------:R-:W-:Y:S01]  /*7a80*/  BSSY B1, `(.L_x_159) ;  /* 0x000006b000017945 */ /* 0x000fe20003800000 */
[----:B------:R-:W-:Y:S01]  /*7a90*/  IMAD.MOV.U32 R21, RZ, RZ, -0x1 ;  /* 0xffffffffff157424 */ /* 0x000fe200078e00ff */
[----:B------:R-:W-:Y:S01]  /*7aa0*/  SHF.R.U32.HI R3, RZ, 0x2, R9 ;  /* 0x00000002ff037819 */ /* 0x000fe20000011609 */
[----:B------:R-:W-:Y:S01]  /*7ab0*/  IMAD.MOV.U32 R20, RZ, RZ, -0x1 ;  /* 0xffffffffff147424 */ /* 0x000fe200078e00ff */
[----:B------:R-:W-:Y:S01]  /*7ac0*/  ISETP.GT.U32.AND P0, PT, R9, 0x3, PT ;  /* 0x000000030900780c */ /* 0x000fe20003f04070 */
[----:B------:R-:W-:Y:S01]  /*7ad0*/  IMAD.MOV.U32 R13, RZ, RZ, -0x1 ;  /* 0xffffffffff0d7424 */ /* 0x000fe200078e00ff */
[----:B------:R-:W-:-:S02]  /*7ae0*/  LOP3.LUT R3, R3, 0x1, RZ, 0xc0, !PT ;  /* 0x0000000103037812 */ /* 0x000fc400078ec0ff */
[----:B------:R-:W-:Y:S01]  /*7af0*/  ISETP.LT.U32.AND P0, PT, R8, 0x4, P0 ;  /* 0x000000040800780c */ /* 0x000fe20000701070 */
[----:B------:R-:W1:Y:S01]  /*7b00*/  @P1 S2R R5, SR_CgaCtaId ;  /* 0x0000000000051919 */ /* 0x000e620000008800 */
[----:B------:R-:W-:Y:S02]  /*7b10*/  @P1 MOV R4, 0x400 ;  /* 0x0000040000041802 */ /* 0x000fe40000000f00 */
[----:B------:R-:W-:Y:S02]  /*7b20*/  IADD3.X R17, R17, UR37, RZ, P2, !PT ;  /* 0x0000002511117c10 */ /* 0x000fe400097fe4ff */
[----:B------:R-:W-:Y:S02]  /*7b30*/  ISETP.GE.U32.AND P2, PT, R16, UR6, PT ;  /* 0x0000000610007c0c */ /* 0x000fe4000bf46070 */
[----:B------:R-:W-:Y:S02]  /*7b40*/  LOP3.LUT R9, R9, 0x3, RZ, 0xc0, !PT ;  /* 0x0000000309097812 */ /* 0x000fe400078ec0ff */
[----:B-1----:R-:W-:-:S04]  /*7b50*/  @P1 LEA R4, R5, R4, 0x18 ;  /* 0x0000000405041211 */ /* 0x002fc800078ec0ff */
[----:B------:R1:W-:Y:S01]  /*7b60*/  @P1 SYNCS.ARRIVE.TRANS64.A1T0 RZ, [R4+URZ+0x88], RZ ;  /* 0x000088ff04ff19a7 */ /* 0x0003e2000810003f */
[----:B------:R-:W-:Y:S02]  /*7b70*/  ISETP.NE.U32.AND P1, PT, R3, 0x1, PT ;  /* 0x000000010300780c */ /* 0x000fe40003f25070 */
[----:B------:R-:W-:Y:S02]  /*7b80*/  SEL R3, RZ, 0x1, !P0 ;  /* 0x00000001ff037807 */ /* 0x000fe40004000000 */
[----:B------:R-:W-:Y:S02]  /*7b90*/  ISETP.GE.U32.AND.EX P0, PT, R17, UR7, PT, P2 ;  /* 0x0000000711007c0c */ /* 0x000fe4000bf06120 */
[----:B------:R-:W-:-:S04]  /*7ba0*/  ISETP.GT.U32.AND P1, PT, R8, 0x3, !P1 ;  /* 0x000000030800780c */ /* 0x000fc80004f24070 */
[----:B-1----:R-:W-:-:S04]  /*7bb0*/  SEL R4, RZ, 0x1, !P1 ;  /* 0x00000001ff047807 */ /* 0x002fc80004800000 */
[--C-:B------:R-:W-:Y:S02]  /*7bc0*/  LOP3.LUT R10, R4, R10, R3.reuse, 0x96, !PT ;  /* 0x0000000a040a7212 */ /* 0x100fe400078e9603 */
[----:B------:R-:W-:Y:S02]  /*7bd0*/  PRMT R4, RZ, 0x7610, R4 ;  /* 0x00007610ff047816 */ /* 0x000fe40000000004 */
[----:B------:R-:W-:Y:S01]  /*7be0*/  PRMT R3, RZ, 0x7610, R3 ;  /* 0x00007610ff037816 */ /* 0x000fe20000000003 */
[----:B------:R-:W-:Y:S06]  /*7bf0*/  @P0 BRA `(.L_x_160) ;  /* 0x00000004004c0947 */ /* 0x000fec0003800000 */
[----:B------:R-:W1:Y:S01]  /*7c00*/  S2R R14, SR_CTAID.X ;  /* 0x00000000000e7919 */ /* 0x000e620000002500 */
[----:B------:R-:W-:Y:S01]  /*7c10*/  ULDC.64 UR6, c[0x0][0x8d0] ;  /* 0x0002340000067ab9 */ /* 0x000fe20000000a00 */
[----:B------:R-:W2:Y:S01]  /*7c20*/  LDC R15, c[0x0][0x144] ;  /* 0x00005100ff0f7b82 */ /* 0x000ea20000000800 */
[----:B------:R-:W-:Y:S01]  /*7c30*/  ISETP.NE.U32.AND P0, PT, RZ, UR6, PT ;  /* 0x00000006ff007c0c */ /* 0x000fe2000bf05070 */
[----:B------:R-:W3:Y:S01]  /*7c40*/  S2R R12, SR_CTAID.Y ;  /* 0x00000000000c7919 */ /* 0x000ee20000002600 */
[----:B------:R-:W-:Y:S01]  /*7c50*/  ULDC UR8, c[0x0][0x150] ;  /* 0x0000540000087ab9 */ /* 0x000fe20000000800 */
[----:B------:R-:W-:Y:S01]  /*7c60*/  ULDC UR9, c[0x0][0x8d8] ;  /* 0x0002360000097ab9 */ /* 0x000fe20000000800 */
[----:B------:R-:W-:Y:S02]  /*7c70*/  ISETP.NE.AND.EX P0, PT, RZ, UR7, PT, P0 ;  /* 0x00000007ff007c0c */ /* 0x000fe4000bf05300 */
[----:B------:R-:W-:Y:S02]  /*7c80*/  MOV R4, R16 ;  /* 0x0000001000047202 */ /* 0x000fe40000000f00 */
[----:B-1----:R-:W-:-:S05]  /*7c90*/  I2FP.F32.U32 R5, R14 ;  /* 0x0000000e00057245 */ /* 0x002fca0000201000 */
[----:B------:R-:W-:Y:S01]  /*7ca0*/  FMUL R19, R5, UR8 ;  /* 0x0000000805137c20 */ /* 0x000fe20008400000 */
[----:B------:R-:W-:-:S03]  /*7cb0*/  IMAD.MOV.U32 R5, RZ, RZ, R17 ;  /* 0x000000ffff057224 */ /* 0x000fc600078e0011 */
[----:B---3--:R-:W-:Y:S05]  /*7cc0*/  @!P0 BRA `(.L_x_161) ;  /* 0x0000000000288947 */ /* 0x008fea0003800000 */
[----:B------:R-:W-:Y:S02]  /*7cd0*/  ULDC UR8, c[0x0][0x8dc] ;  /* 0x0002370000087ab9 */ /* 0x000fe40000000800 */
[----:B------:R-:W-:-:S05]  /*7ce0*/  IADD3 R5, P0, R16, UR8, RZ ;  /* 0x0000000810057c10 */ /* 0x000fca000ff1e0ff */
[----:B------:R-:W-:-:S04]  /*7cf0*/  IMAD.X R13, RZ, RZ, R17, P0 ;  /* 0x000000ffff0d7224 */ /* 0x000fc800000e0611 */
[----:B------:R-:W-:-:S04]  /*7d00*/  IMAD.WIDE.U32 R6, R13, UR6, RZ ;  /* 0x000000060d067c25 */ /* 0x000fc8000f8e00ff */
[----:B------:R-:W-:-:S04]  /*7d10*/  IMAD.WIDE.U32 R6, P0, R5, UR7, R6 ;  /* 0x0000000705067c25 */ /* 0x000fc8000f800006 */
[----:B------:R-:W-:-:S04]  /*7d20*/  IMAD.WIDE.U32 R4, R5, UR6, RZ ;  /* 0x0000000605047c25 */ /* 0x000fc8000f8e00ff */
[----:B------:R-:W-:Y:S01]  /*7d30*/  IMAD.MOV.U32 R4, RZ, RZ, R7 ;  /* 0x000000ffff047224 */ /* 0x000fe200078e0007 */
[----:B------:R-:W-:Y:S01]  /*7d40*/  IADD3 RZ, P1, R5, R6, RZ ;  /* 0x0000000605ff7210 */ /* 0x000fe20007f3e0ff */
[----:B------:R-:W-:-:S04]  /*7d50*/  IMAD.X R5, RZ, RZ, RZ, P0 ;  /* 0x000000ffff057224 */ /* 0x000fc800000e06ff */
[----:B------:R-:W-:-:S08]  /*7d60*/  IMAD.WIDE.U32.X R4, R13, UR7, R4, P1 ;  /* 0x000000070d047c25 */ /* 0x000fd000088e0404 */
.L_x_161:
[--C-:B------:R-:W-:Y:S01]  /*7d70*/  SHF.R.U64 R13, R4, UR9, R5.reuse ;  /* 0x00000009040d7c19 */ /* 0x100fe20008001205 */
[----:B------:R-:W1:Y:S01]  /*7d80*/  F2I.U32.TRUNC.NTZ R19, R19 ;  /* 0x0000001300137305 */ /* 0x000e62000020f000 */
[----:B------:R-:W-:Y:S01]  /*7d90*/  SHF.R.U32.HI R4, RZ, UR9, R5 ;  /* 0x00000009ff047c19 */ /* 0x000fe20008011605 */
[----:B------:R-:W-:Y:S01]  /*7da0*/  ULDC.64 UR6, c[0x0][0x8c8] ;  /* 0x0002320000067ab9 */ /* 0x000fe20000000a00 */
[----:B------:R-:W-:Y:S01]  /*7db0*/  IADD3 R7, P0, RZ, -R13, RZ ;  /* 0x8000000dff077210 */ /* 0x000fe20007f1e0ff */
[----:B------:R-:W-:Y:S01]  /*7dc0*/  ULDC.64 UR8, c[0x0][0x8e8] ;  /* 0x00023a0000087ab9 */ /* 0x000fe20000000a00 */
[----:B------:R-:W3:Y:S03]  /*7dd0*/  LDC R21, c[0x0][0x148] ;  /* 0x00005200ff157b82 */ /* 0x000ee60000000800 */
[----:B------:R-:W-:Y:S01]  /*7de0*/  IMAD.X R4, RZ, RZ, ~R4, P0 ;  /* 0x000000ffff047224 */ /* 0x000fe200000e0e04 */
[----:B------:R-:W-:-:S03]  /*7df0*/  ISETP.NE.U32.AND P0, PT, RZ, UR8, PT ;  /* 0x00000008ff007c0c */ /* 0x000fc6000bf05070 */
[----:B------:R-:W-:Y:S01]  /*7e00*/  IMAD R6, R4, UR6, RZ ;  /* 0x0000000604067c24 */ /* 0x000fe2000f8e02ff */
[----:B------:R-:W-:Y:S01]  /*7e10*/  ISETP.NE.AND.EX P0, PT, RZ, UR9, PT, P0 ;  /* 0x00000009ff007c0c */ /* 0x000fe2000bf05300 */
[----:B------:R-:W-:Y:S01]  /*7e20*/  IMAD.WIDE.U32 R4, R7, UR6, R16 ;  /* 0x0000000607047c25 */ /* 0x000fe2000f8e0010 */
[----:B------:R-:W-:-:S03]  /*7e30*/  ULDC UR6, c[0x0][0x8c0] ;  /* 0x0002300000067ab9 */ /* 0x000fc60000000800 */
[----:B------:R-:W-:Y:S01]  /*7e40*/  IMAD R7, R7, UR7, R6 ;  /* 0x0000000707077c24 */ /* 0x000fe2000f8e0206 */
[----:B------:R-:W-:Y:S01]  /*7e50*/  ULDC UR7, c[0x0][0x154] ;  /* 0x0000550000077ab9 */ /* 0x000fe20000000800 */
[----:B-1----:R-:W-:Y:S02]  /*7e60*/  IMAD.MOV R6, RZ, RZ, -R19 ;  /* 0x000000ffff067224 */ /* 0x002fe400078e0a13 */
[----:B------:R-:W-:Y:S02]  /*7e70*/  IMAD.IADD R5, R5, 0x1, R7 ;  /* 0x0000000105057824 */ /* 0x000fe400078e0207 */
[----:B--2---:R-:W-:Y:S01]  /*7e80*/  IMAD R14, R15, R6, R14 ;  /* 0x000000060f0e7224 */ /* 0x004fe200078e020e */
[----:B------:R-:W-:Y:S02]  /*7e90*/  I2FP.F32.U32 R6, R12 ;  /* 0x0000000c00067245 */ /* 0x000fe40000201000 */
[--C-:B------:R-:W-:Y:S02]  /*7ea0*/  SHF.R.U64 R15, R4, UR6, R5.reuse ;  /* 0x00000006040f7c19 */ /* 0x100fe40008001205 */
[----:B------:R-:W-:Y:S01]  /*7eb0*/  SHF.R.U32.HI R4, RZ, UR6, R5 ;  /* 0x00000006ff047c19 */ /* 0x000fe20008011605 */
[----:B------:R-:W-:Y:S01]  /*7ec0*/  FMUL R6, R6, UR7 ;  /* 0x0000000706067c20 */ /* 0x000fe20008400000 */
[----:B------:R-:W-:-:S02]  /*7ed0*/  ULDC UR6, c[0x0][0x8b0] ;  /* 0x00022c0000067ab9 */ /* 0x000fc40000000800 */
[--C-:B------:R-:W-:Y:S01]  /*7ee0*/  SHF.R.U64 R20, R15, UR6, R4.reuse ;  /* 0x000000060f147c19 */ /* 0x100fe20008001204 */
[----:B------:R1:W2:Y:S01]  /*7ef0*/  F2I.U32.TRUNC.NTZ R24, R6 ;  /* 0x0000000600187305 */ /* 0x0002a2000020f000 */
[----:B------:R-:W-:Y:S01]  /*7f00*/  SHF.R.U32.HI R5, RZ, UR6, R4 ;  /* 0x00000006ff057c19 */ /* 0x000fe20008011604 */
[----:B------:R-:W-:-:S03]  /*7f10*/  ULDC UR6, c[0x0][0x900] ;  /* 0x0002400000067ab9 */ /* 0x000fc60000000800 */
[--C-:B------:R-:W-:Y:S02]  /*7f20*/  SHF.R.U64 R19, R20, UR6, R5.reuse ;  /* 0x0000000614137c19 */ /* 0x100fe40008001205 */
[----:B------:R-:W-:-:S03]  /*7f30*/  SHF.R.U32.HI R23, RZ, UR6, R5 ;  /* 0x00000006ff177c19 */ /* 0x000fc60008011605 */
[----:B------:R-:W-:Y:S02]  /*7f40*/  IMAD.MOV.U32 R4, RZ, RZ, R19 ;  /* 0x000000ffff047224 */ /* 0x000fe400078e0013 */
[----:B------:R-:W-:Y:S01]  /*7f50*/  IMAD.MOV.U32 R5, RZ, RZ, R23 ;  /* 0x000000ffff057224 */ /* 0x000fe200078e0017 */
[----:B-1----:R-:W-:Y:S06]  /*7f60*/  @!P0 BRA `(.L_x_162) ;  /* 0x0000000000288947 */ /* 0x002fec0003800000 */
        /* <DEDUP_REMOVED lines=10> */
.L_x_162:
[----:B------:R-:W-:Y:S01]  /*8010*/  ISETP.NE.AND P0, PT, R2, 0x1, PT ;  /* 0x000000010200780c */ /* 0x000fe20003f05270 */
[----:B------:R-:W-:Y:S01]  /*8020*/  ULDC UR6, c[0x0][0x8f0] ;  /* 0x00023c0000067ab9 */ /* 0x000fe20000000800 */
[----:B------:R-:W-:Y:S01]  /*8030*/  LOP3.LUT R20, R20, UR18, RZ, 0xc0, !PT ;  /* 0x0000001214147c12 */ /* 0x000fe2000f8ec0ff */
[----:B--2---:R-:W-:Y:S01]  /*8040*/  IMAD.MOV R24, RZ, RZ, -R24 ;  /* 0x000000ffff187224 */ /* 0x004fe200078e0a18 */
[----:B------:R-:W-:Y:S01]  /*8050*/  SHF.R.U64 R5, R4, UR6, R5 ;  /* 0x0000000604057c19 */ /* 0x000fe20008001205 */
[----:B------:R-:W-:Y:S01]  /*8060*/  ULDC UR6, c[0x0][0x8e0] ;  /* 0x0002380000067ab9 */ /* 0x000fe20000000800 */
[----:B------:R-:W-:Y:S01]  /*8070*/  LOP3.LUT R6, R15, UR17, RZ, 0xc0, !PT ;  /* 0x000000110f067c12 */ /* 0x000fe2000f8ec0ff */
[----:B------:R-:W-:Y:S02]  /*8080*/  ULDC UR7, c[0x0][0x8b8] ;  /* 0x00022e0000077ab9 */ /* 0x000fe40000000800 */
[----:B------:R-:W-:Y:S02]  /*8090*/  IMAD.MOV R4, RZ, RZ, -R5 ;  /* 0x000000ffff047224 */ /* 0x000fe400078e0a05 */
[----:B------:R-:W-:-:S02]  /*80a0*/  IMAD R5, R5, UR19, R20 ;  /* 0x0000001305057c24 */ /* 0x000fc4000f8e0214 */
[----:B---3--:R-:W-:Y:S02]  /*80b0*/  @P0 IMAD R14, R21, R24, R12 ;  /* 0x00000018150e0224 */ /* 0x008fe400078e020c */
[----:B------:R-:W-:Y:S01]  /*80c0*/  IMAD R19, R4, UR6, R19 ;  /* 0x0000000604137c24 */ /* 0x000fe2000f8e0213 */
[----:B------:R-:W-:Y:S01]  /*80d0*/  ULDC UR6, c[0x0][0x8a8] ;  /* 0x00022a0000067ab9 */ /* 0x000fe20000000800 */
[----:B------:R-:W-:Y:S02]  /*80e0*/  IMAD R14, R5, UR7, R14 ;  /* 0x00000007050e7c24 */ /* 0x000fe4000f8e020e */
[----:B------:R-:W-:Y:S02]  /*80f0*/  IMAD R19, R19, UR6, R6 ;  /* 0x0000000613137c24 */ /* 0x000fe4000f8e0206 */
[----:B------:R-:W-:-:S03]  /*8100*/  IMAD.MOV.U32 R4, RZ, RZ, 0x1 ;  /* 0x00000001ff047424 */ /* 0x000fc600078e00ff */
[----:B------:R-:W-:Y:S02]  /*8110*/  SEL R20, R19, R14, !P0 ;  /* 0x0000000e13147207 */ /* 0x000fe40004000000 */
[----:B------:R-:W-:-:S07]  /*8120*/  SEL R21, R14, R19, !P0 ;  /* 0x000000130e157207 */ /* 0x000fce0004000000 */
.L_x_160:
[----:B------:R-:W-:Y:S05]  /*8130*/  BSYNC B1 ;  /* 0x0000000000017941 */ /* 0x000fea0003800000 */
.L_x_159:
[----:B------:R-:W-:-:S13]  /*8140*/  LOP3.LUT P0, RZ, R4, 0xff, RZ, 0xc0, !PT ;  /* 0x000000ff04ff7812 */ /* 0x000fda000780c0ff */
[----:B------:R-:W-:Y:S05]  /*8150*/  @P0 BRA `(.L_x_163) ;  /* 0xfffffff400440947 */ /* 0x000fea000383ffff */
[----:B------:R-:W-:Y:S05]  /*8160*/  BSYNC B0 ;  /* 0x0000000000007941 */ /* 0x000fea0003800000 */
.L_x_152:
[----:B------:R-:W-:-:S03]  /*8170*/  UMOV UR6, 0xffffffff ;  /* 0xffffffff00067882 */ /* 0x000fc60000000000 */
[----:B------:R-:W-:Y:S05]  /*8180*/  BRA.DIV UR6, `(.L_x_164) ;  /* 0x0000000a061c7947 */ /* 0x000fea000b800000 */
[----:B------:R-:W-:-:S13]  /*8190*/  ELECT P6, URZ, PT ;  /* 0x00000000003f782f */ /* 0x000fda00038c0000 */
.L_x_187:
[----:B------:R-:W-:Y:S05]  /*81a0*/  @!P6 BRA `(.L_x_14) ;  /* 0x0000000000a4e947 */ /* 0x000fea0003800000 */
[----:B------:R-:W-:-:S04]  /*81b0*/  LOP3.LUT R22, R22, 0x2, RZ, 0xfc, !PT ;  /* 0x0000000216167812 */ /* 0x000fc800078efcff */
[----:B------:R-:W-:-:S13]  /*81c0*/  ISETP.NE.AND P0, PT, R22, 0x3, PT ;  /* 0x000000031600780c */ /* 0x000fda0003f05270 */
[----:B------:R-:W-:Y:S05]  /*81d0*/  @!P0 BRA `(.L_x_165) ;  /* 0x0000000000048947 */ /* 0x000fea0003800000 */
[----:B-1----:R-:W-:Y:S01]  /*81e0*/  BPT.TRAP 0x1 ;  /* 0x000000040000795c */ /* 0x002fe20000300000 */
.L_x_165:
[----:B------:R-:W2:Y:S01]  /*81f0*/  S2R R3, SR_CgaCtaId ;  /* 0x0000000000037919 */ /* 0x000ea20000008800 */
[----:B------:R-:W-:Y:S02]  /*8200*/  MOV R0, 0x400 ;  /* 0x0000040000007802 */ /* 0x000fe40000000f00 */
[----:B------:R-:W-:Y:S02]  /*8210*/  SHF.L.U32 R2, R10, 0x1f, RZ ;  /* 0x0000001f0a027819 */ /* 0x000fe400000006ff */
[----:B--2---:R-:W-:-:S05]  /*8220*/  LEA R0, R3, R0, 0x18 ;  /* 0x0000000003007211 */ /* 0x004fca00078ec0ff */
[----:B------:R-:W-:-:S05]  /*8230*/  VIADD R0, R0, 0x20 ;  /* 0x0000002000007836 */ /* 0x000fca0000000000 */
[C---:B------:R-:W-:Y:S01]  /*8240*/  LEA R5, R9.reuse, R0, 0x3 ;  /* 0x0000000009057211 */ /* 0x040fe200078e18ff */
[----:B------:R-:W-:-:S03]  /*8250*/  VIADD R9, R9, 0x1 ;  /* 0x0000000109097836 */ /* 0x000fc60000000000 */
[----:B------:R-:W2:Y:S02]  /*8260*/  SYNCS.PHASECHK.TRANS64.TRYWAIT P0, [R5+URZ], R2 ;  /* 0x00000002050075a7 */ /* 0x000ea4000800017f */
[----:B------:R-:W-:-:S04]  /*8270*/  ISETP.NE.AND P1, PT, R9, 0x4, PT ;  /* 0x000000040900780c */ /* 0x000fc80003f25270 */
[----:B------:R-:W-:Y:S02]  /*8280*/  SEL R3, RZ, 0x1, P1 ;  /* 0x00000001ff037807 */ /* 0x000fe40000800000 */
[----:B------:R-:W-:Y:S02]  /*8290*/  SEL R9, R9, RZ, P1 ;  /* 0x000000ff09097207 */ /* 0x000fe40000800000 */
[----:B------:R-:W-:-:S03]  /*82a0*/  LOP3.LUT R10, R10, R3, RZ, 0x3c, !PT ;  /* 0x000000030a0a7212 */ /* 0x000fc600078e3cff */
[----:B------:R-:W-:Y:S01]  /*82b0*/  IMAD R7, R9, 0x8, R0 ;  /* 0x0000000809077824 */ /* 0x000fe200078e0200 */
[----:B------:R-:W-:Y:S01]  /*82c0*/  SHF.L.U32 R4, R10, 0x1f, RZ ;  /* 0x0000001f0a047819 */ /* 0x000fe200000006ff */
[----:B--2---:R-:W-:Y:S06]  /*82d0*/  @!P0 BRA `(.L_x_166) ;  /* 0x0000000400e88947 */ /* 0x004fec0003800000 */
.L_x_188:
[----:B------:R-:W3:Y:S01]  /*82e0*/  SYNCS.PHASECHK.TRANS64.TRYWAIT P0, [R7+URZ], R4 ;  /* 0x00000004070075a7 */ /* 0x000ee2000800017f */
[----:B--2---:R-:W-:-:S05]  /*82f0*/  VIADD R2, R9, 0x1 ;  /* 0x0000000109027836 */ /* 0x004fca0000000000 */
[----:B------:R-:W-:-:S04]  /*8300*/  ISETP.NE.AND P1, PT, R2, 0x4, PT ;  /* 0x000000040200780c */ /* 0x000fc80003f25270 */
[----:B------:R-:W-:Y:S02]  /*8310*/  SEL R3, RZ, 0x1, P1 ;  /* 0x00000001ff037807 */ /* 0x000fe40000800000 */
[----:B------:R-:W-:Y:S02]  /*8320*/  SEL R9, R2, RZ, P1 ;  /* 0x000000ff02097207 */ /* 0x000fe40000800000 */
[----:B------:R-:W-:-:S03]  /*8330*/  LOP3.LUT R11, R10, R3, RZ, 0x3c, !PT ;  /* 0x000000030a0b7212 */ /* 0x000fc600078e3cff */
[----:B------:R-:W-:Y:S01]  /*8340*/  IMAD R6, R9, 0x8, R0 ;  /* 0x0000000809067824 */ /* 0x000fe200078e0200 */
[----:B------:R-:W-:Y:S01]  /*8350*/  SHF.L.U32 R5, R11, 0x1f, RZ ;  /* 0x0000001f0b057819 */ /* 0x000fe200000006ff */
[----:B---3--:R-:W-:Y:S06]  /*8360*/  @!P0 BRA `(.L_x_167) ;  /* 0x0000000400d88947 */ /* 0x008fec0003800000 */
.L_x_189:
[----:B------:R-:W3:Y:S01]  /*8370*/  SYNCS.PHASECHK.TRANS64.TRYWAIT P0, [R6+URZ], R5 ;  /* 0x00000005060075a7 */ /* 0x000ee2000800017f */
[----:B------:R-:W-:-:S05]  /*8380*/  VIADD R2, R9, 0x1 ;  /* 0x0000000109027836 */ /* 0x000fca0000000000 */
[----:B------:R-:W-:-:S04]  /*8390*/  ISETP.NE.AND P1, PT, R2, 0x4, PT ;  /* 0x000000040200780c */ /* 0x000fc80003f25270 */
[----:B--2---:R-:W-:Y:S02]  /*83a0*/  SEL R4, RZ, 0x1, P1 ;  /* 0x00000001ff047807 */ /* 0x004fe40000800000 */
[----:B------:R-:W-:Y:S02]  /*83b0*/  SEL R3, R2, RZ, P1 ;  /* 0x000000ff02037207 */ /* 0x000fe40000800000 */
[----:B------:R-:W-:Y:S01]  /*83c0*/  LOP3.LUT R4, R11, R4, RZ, 0x3c, !PT ;  /* 0x000000040b047212 */ /* 0x000fe200078e3cff */
[----:B---3--:R-:W-:Y:S06]  /*83d0*/  @!P0 BRA `(.L_x_168) ;  /* 0x0000000400d08947 */ /* 0x008fec0003800000 */
.L_x_190:
[----:B------:R-:W-:Y:S01]  /*83e0*/  IMAD R3, R3, 0x8, R0 ;  /* 0x0000000803037824 */ /* 0x000fe200078e0200 */
[----:B------:R-:W-:-:S07]  /*83f0*/  SHF.L.U32 R0, R4, 0x1f, RZ ;  /* 0x0000001f04007819 */ /* 0x000fce00000006ff */
.L_x_169:
[----:B---3--:R3:W4:Y:S02]  /*8400*/  SYNCS.PHASECHK.TRANS64.TRYWAIT P0, [R3+URZ], R0 ;  /* 0x00000000030075a7 */ /* 0x008724000800017f */
[----:B----4-:R-:W-:Y:S05]  /*8410*/  @!P0 NANOSLEEP.SYNCS 0x989680 ;  /* 0x009896800000895d */ /* 0x010fea0003900000 */
[----:B------:R-:W4:Y:S02]  /*8420*/  @!P0 SYNCS.PHASECHK.TRANS64 P0, [R3+URZ], R0 ;  /* 0x00000000030085a7 */ /* 0x000f24000800007f */
[----:B----4-:R-:W-:Y:S05]  /*8430*/  @!P0 BRA `(.L_x_169) ;  /* 0xfffffffc00f08947 */ /* 0x010fea000383ffff */
.L_x_14:
[----:B-1----:R-:W-:Y:S05]  /*8440*/  BSYNC B6 ;  /* 0x0000000000067941 */ /* 0x002fea0003800000 */
.L_x_12:
[----:B------:R-:W-:Y:S05]  /*8450*/  EXIT ;  /* 0x000000000000794d */ /* 0x000fea0003800000 */
.L_x_27:
[----:B------:R1:W1:Y:S02]  /*8460*/  SYNCS.PHASECHK.TRANS64.TRYWAIT P1, [R3+URZ], R0 ;  /* 0x00000000030075a7 */ /* 0x000264000802017f */
[----:B-1----:R-:W-:Y:S05]  /*8470*/  @!P1 NANOSLEEP.SYNCS 0x989680 ;  /* 0x009896800000995d */ /* 0x002fea0003900000 */
[----:B------:R-:W1:Y:S02]  /*8480*/  @!P1 SYNCS.PHASECHK.TRANS64 P1, [R3+URZ], R0 ;  /* 0x00000000030095a7 */ /* 0x000e64000802007f */
[----:B-1----:R-:W-:Y:S05]  /*8490*/  @!P1 BRA `(.L_x_27) ;  /* 0xfffffffc00f09947 */ /* 0x002fea000383ffff */
[----:B------:R-:W-:Y:S05]  /*84a0*/  BRA `(.L_x_26) ;  /* 0xffffff94005c7947 */ /* 0x000fea000383ffff */
.L_x_32:
[----:B---3--:R-:W-:-:S04]  /*84b0*/  IMAD.U32 R5, RZ, RZ, UR4 ;  /* 0x00000004ff057e24 */ /* 0x008fc8000f8e00ff */
[----:B------:R3:W4:Y:S03]  /*84c0*/  SYNCS.PHASECHK.TRANS64.TRYWAIT P1, [R5+URZ], R4 ;  /* 0x00000004050075a7 */ /* 0x000726000802017f */
[----:B----4-:R-:W-:Y:S05]  /*84d0*/  @!P1 NANOSLEEP.SYNCS 0x989680 ;  /* 0x009896800000995d */ /* 0x010fea0003900000 */
[----:B------:R-:W4:Y:S02]  /*84e0*/  @!P1 SYNCS.PHASECHK.TRANS64 P1, [R5+URZ], R4 ;  /* 0x00000004050095a7 */ /* 0x000f24000802007f */
[----:B----4-:R-:W-:Y:S05]  /*84f0*/  @!P1 BRA `(.L_x_32) ;  /* 0xfffffffc00ec9947 */ /* 0x010fea000383ffff */
[----:B------:R-:W-:Y:S05]  /*8500*/  BRA `(.L_x_31) ;  /* 0xffffff98008c7947 */ /* 0x000fea000383ffff */
.L_x_55:
[----:B-1----:R-:W-:-:S04]  /*8510*/  IMAD.U32 R5, RZ, RZ, UR52 ;  /* 0x00000034ff057e24 */ /* 0x002fc8000f8e00ff */
[----:B------:R1:W3:Y:S03]  /*8520*/  SYNCS.PHASECHK.TRANS64.TRYWAIT P1, [R5+URZ+0x40], R4 ;  /* 0x00004004050075a7 */ /* 0x0002e6000802017f */
[----:B---3--:R-:W-:Y:S05]  /*8530*/  @!P1 NANOSLEEP.SYNCS 0x989680 ;  /* 0x009896800000995d */ /* 0x008fea0003900000 */
[----:B------:R-:W3:Y:S02]  /*8540*/  @!P1 SYNCS.PHASECHK.TRANS64 P1, [R5+URZ+0x40], R4 ;  /* 0x00004004050095a7 */ /* 0x000ee4000802007f */
[----:B---3--:R-:W-:Y:S05]  /*8550*/  @!P1 BRA `(.L_x_55) ;  /* 0xfffffffc00ec9947 */ /* 0x008fea000383ffff */
[----:B------:R-:W-:Y:S05]  /*8560*/  BRA `(.L_x_170) ;  /* 0xffffffa800f47947 */ /* 0x000fea000383ffff */
.L_x_66:
[----:B-1----:R1:W3:Y:S02]  /*8570*/  SYNCS.PHASECHK.TRANS64.TRYWAIT P2, [R4+URZ+0x40], R5 ;  /* 0x00004005040075a7 */ /* 0x0022e4000804017f */
[----:B---3--:R-:W-:Y:S05]  /*8580*/  @!P2 NANOSLEEP.SYNCS 0x989680 ;  /* 0x009896800000a95d */ /* 0x008fea0003900000 */
[----:B------:R-:W3:Y:S02]  /*8590*/  @!P2 SYNCS.PHASECHK.TRANS64 P2, [R4+URZ+0x40], R5 ;  /* 0x000040050400a5a7 */ /* 0x000ee4000804007f */
[----:B---3--:R-:W-:Y:S05]  /*85a0*/  @!P2 BRA `(.L_x_66) ;  /* 0xfffffffc00f0a947 */ /* 0x008fea000383ffff */
[----:B------:R-:W-:Y:S05]  /*85b0*/  BRA `(.L_x_171) ;  /* 0xffffffb400647947 */ /* 0x000fea000383ffff */
.L_x_77:
[----:B-1----:R1:W3:Y:S02]  /*85c0*/  SYNCS.PHASECHK.TRANS64.TRYWAIT P2, [R4+URZ+0x40], R5 ;  /* 0x00004005040075a7 */ /* 0x0022e4000804017f */
[----:B---3--:R-:W-:Y:S05]  /*85d0*/  @!P2 NANOSLEEP.SYNCS 0x989680 ;  /* 0x009896800000a95d */ /* 0x008fea0003900000 */
[----:B------:R-:W3:Y:S02]  /*85e0*/  @!P2 SYNCS.PHASECHK.TRANS64 P2, [R4+URZ+0x40], R5 ;  /* 0x000040050400a5a7 */ /* 0x000ee4000804007f */
[----:B---3--:R-:W-:Y:S05]  /*85f0*/  @!P2 BRA `(.L_x_77) ;  /* 0xfffffffc00f0a947 */ /* 0x008fea000383ffff */
[----:B------:R-:W-:Y:S05]  /*8600*/  BRA `(.L_x_172) ;  /* 0xffffffbc00607947 */ /* 0x000fea000383ffff */
.L_x_88:
[----:B-1----:R1:W3:Y:S02]  /*8610*/  SYNCS.PHASECHK.TRANS64.TRYWAIT P2, [R5+URZ+0x40], R4 ;  /* 0x00004004050075a7 */ /* 0x0022e4000804017f */
[----:B---3--:R-:W-:Y:S05]  /*8620*/  @!P2 NANOSLEEP.SYNCS 0x989680 ;  /* 0x009896800000a95d */ /* 0x008fea0003900000 */
[----:B------:R-:W3:Y:S02]  /*8630*/  @!P2 SYNCS.PHASECHK.TRANS64 P2, [R5+URZ+0x40], R4 ;  /* 0x000040040500a5a7 */ /* 0x000ee4000804007f */
[----:B---3--:R-:W-:Y:S05]  /*8640*/  @!P2 BRA `(.L_x_88) ;  /* 0xfffffffc00f0a947 */ /* 0x008fea000383ffff */
[----:B------:R-:W-:Y:S05]  /*8650*/  BRA `(.L_x_173) ;  /* 0xffffffc400507947 */ /* 0x000fea000383ffff */
.L_x_108:
[----:B-1----:R-:W-:-:S04]  /*8660*/  IMAD.U32 R3, RZ, RZ, UR4 ;  /* 0x00000004ff037e24 */ /* 0x002fc8000f8e00ff */
[----:B------:R1:W2:Y:S03]  /*8670*/  SYNCS.PHASECHK.TRANS64.TRYWAIT P0, [R3+URZ+0x88], R0 ;  /* 0x00008800030075a7 */ /* 0x0002a6000800017f */
[----:B--2---:R-:W-:Y:S05]  /*8680*/  @!P0 NANOSLEEP.SYNCS 0x989680 ;  /* 0x009896800000895d */ /* 0x004fea0003900000 */
[----:B------:R-:W2:Y:S02]  /*8690*/  @!P0 SYNCS.PHASECHK.TRANS64 P0, [R3+URZ+0x88], R0 ;  /* 0x00008800030085a7 */ /* 0x000ea4000800007f */
[----:B--2---:R-:W-:Y:S05]  /*86a0*/  @!P0 BRA `(.L_x_108) ;  /* 0xfffffffc00ec8947 */ /* 0x004fea000383ffff */
[----:B------:R-:W-:Y:S05]  /*86b0*/  BRA `(.L_x_107) ;  /* 0xffffffd800f87947 */ /* 0x000fea000383ffff */
.L_x_117:
[----:B-1----:R-:W-:-:S04]  /*86c0*/  IMAD.U32 R5, RZ, RZ, UR5 ;  /* 0x00000005ff057e24 */ /* 0x002fc8000f8e00ff */
[----:B------:R1:W2:Y:S03]  /*86d0*/  SYNCS.PHASECHK.TRANS64.TRYWAIT P1, [R5+URZ+0x60], R4 ;  /* 0x00006004050075a7 */ /* 0x0002a6000802017f */
[----:B--2---:R-:W-:Y:S05]  /*86e0*/  @!P1 NANOSLEEP.SYNCS 0x989680 ;  /* 0x009896800000995d */ /* 0x004fea0003900000 */
[----:B------:R-:W2:Y:S02]  /*86f0*/  @!P1 SYNCS.PHASECHK.TRANS64 P1, [R5+URZ+0x60], R4 ;  /* 0x00006004050095a7 */ /* 0x000ea4000802007f */
[----:B--2---:R-:W-:Y:S05]  /*8700*/  @!P1 BRA `(.L_x_117) ;  /* 0xfffffffc00ec9947 */ /* 0x004fea000383ffff */
[----:B------:R-:W-:Y:S05]  /*8710*/  BRA `(.L_x_174) ;  /* 0xffffffdc00e47947 */ /* 0x000fea000383ffff */
.L_x_123:
[----:B-12---:R-:W-:-:S04]  /*8720*/  IMAD.U32 R5, RZ, RZ, UR5 ;  /* 0x00000005ff057e24 */ /* 0x006fc8000f8e00ff */
[----:B------:R1:W2:Y:S03]  /*8730*/  SYNCS.PHASECHK.TRANS64.TRYWAIT P1, [R5+URZ+0x68], R4 ;  /* 0x00006804050075a7 */ /* 0x0002a6000802017f */
[----:B--2---:R-:W-:Y:S05]  /*8740*/  @!P1 NANOSLEEP.SYNCS 0x989680 ;  /* 0x009896800000995d */ /* 0x004fea0003900000 */
[----:B------:R-:W2:Y:S02]  /*8750*/  @!P1 SYNCS.PHASECHK.TRANS64 P1, [R5+URZ+0x68], R4 ;  /* 0x00006804050095a7 */ /* 0x000ea4000802007f */
[----:B--2---:R-:W-:Y:S05]  /*8760*/  @!P1 BRA `(.L_x_123) ;  /* 0xfffffffc00ec9947 */ /* 0x004fea000383ffff */
[----:B------:R-:W-:Y:S05]  /*8770*/  BRA `(.L_x_175) ;  /* 0xffffffe0002c7947 */ /* 0x000fea000383ffff */
.L_x_129:
[----:B-123--:R-:W-:-:S04]  /*8780*/  IMAD.U32 R5, RZ, RZ, UR5 ;  /* 0x00000005ff057e24 */ /* 0x00efc8000f8e00ff */
[----:B------:R1:W2:Y:S03]  /*8790*/  SYNCS.PHASECHK.TRANS64.TRYWAIT P1, [R5+URZ+0x70], R4 ;  /* 0x00007004050075a7 */ /* 0x0002a6000802017f */
[----:B--2---:R-:W-:Y:S05]  /*87a0*/  @!P1 NANOSLEEP.SYNCS 0x989680 ;  /* 0x009896800000995d */ /* 0x004fea0003900000 */
[----:B------:R-:W2:Y:S02]  /*87b0*/  @!P1 SYNCS.PHASECHK.TRANS64 P1, [R5+URZ+0x70], R4 ;  /* 0x00007004050095a7 */ /* 0x000ea4000802007f */
[----:B--2---:R-:W-:Y:S05]  /*87c0*/  @!P1 BRA `(.L_x_129) ;  /* 0xfffffffc00ec9947 */ /* 0x004fea000383ffff */
[----:B------:R-:W-:Y:S05]  /*87d0*/  BRA `(.L_x_176) ;  /* 0xffffffe000807947 */ /* 0x000fea000383ffff */
.L_x_135:
[----:B-1234-:R-:W-:-:S04]  /*87e0*/  IMAD.U32 R5, RZ, RZ, UR5 ;  /* 0x00000005ff057e24 */ /* 0x01efc8000f8e00ff */
[----:B------:R1:W2:Y:S03]  /*87f0*/  SYNCS.PHASECHK.TRANS64.TRYWAIT P1, [R5+URZ+0x78], R4 ;  /* 0x00007804050075a7 */ /* 0x0002a6000802017f */
[----:B--2---:R-:W-:Y:S05]  /*8800*/  @!P1 NANOSLEEP.SYNCS 0x989680 ;  /* 0x009896800000995d */ /* 0x004fea0003900000 */
[----:B------:R-:W2:Y:S02]  /*8810*/  @!P1 SYNCS.PHASECHK.TRANS64 P1, [R5+URZ+0x78], R4 ;  /* 0x00007804050095a7 */ /* 0x000ea4000802007f */
[----:B--2---:R-:W-:Y:S05]  /*8820*/  @!P1 BRA `(.L_x_135) ;  /* 0xfffffffc00ec9947 */ /* 0x004fea000383ffff */
[----:B------:R-:W-:Y:S05]  /*8830*/  BRA `(.L_x_177) ;  /* 0xffffffe000cc7947 */ /* 0x000fea000383ffff */
.L_x_145:
[----:B--2---:R2:W1:Y:S02]  /*8840*/  SYNCS.PHASECHK.TRANS64.TRYWAIT P0, [R3+URZ+0x60], R0 ;  /* 0x00006000030075a7 */ /* 0x004464000800017f */
[----:B-1----:R-:W-:Y:S05]  /*8850*/  @!P0 NANOSLEEP.SYNCS 0x989680 ;  /* 0x009896800000895d */ /* 0x002fea0003900000 */
[----:B------:R-:W1:Y:S02]  /*8860*/  @!P0 SYNCS.PHASECHK.TRANS64 P0, [R3+URZ+0x60], R0 ;  /* 0x00006000030085a7 */ /* 0x000e64000800007f */
[----:B-1----:R-:W-:Y:S05]  /*8870*/  @!P0 BRA `(.L_x_145) ;  /* 0xfffffffc00f08947 */ /* 0x002fea000383ffff */
[----:B------:R-:W-:Y:S05]  /*8880*/  BRA `(.L_x_178) ;  /* 0xffffffe800c47947 */ /* 0x000fea000383ffff */
.L_x_147:
[----:B------:R1:W1:Y:S02]  /*8890*/  SYNCS.PHASECHK.TRANS64.TRYWAIT P0, [R3+URZ+0x68], R0 ;  /* 0x00006800030075a7 */ /* 0x000264000800017f */
[----:B-1----:R-:W-:Y:S05]  /*88a0*/  @!P0 NANOSLEEP.SYNCS 0x989680 ;  /* 0x009896800000895d */ /* 0x002fea0003900000 */
[----:B------:R-:W1:Y:S02]  /*88b0*/  @!P0 SYNCS.PHASECHK.TRANS64 P0, [R3+URZ+0x68], R0 ;  /* 0x00006800030085a7 */ /* 0x000e64000800007f */
[----:B-1----:R-:W-:Y:S05]  /*88c0*/  @!P0 BRA `(.L_x_147) ;  /* 0xfffffffc00f08947 */ /* 0x002fea000383ffff */
[----:B------:R-:W-:Y:S05]  /*88d0*/  BRA `(.L_x_179) ;  /* 0xffffffe800c07947 */ /* 0x000fea000383ffff */
.L_x_149:
[----:B------:R1:W1:Y:S02]  /*88e0*/  SYNCS.PHASECHK.TRANS64.TRYWAIT P0, [R3+URZ+0x70], R0 ;  /* 0x00007000030075a7 */ /* 0x000264000800017f */
[----:B-1----:R-:W-:Y:S05]  /*88f0*/  @!P0 NANOSLEEP.SYNCS 0x989680 ;  /* 0x009896800000895d */ /* 0x002fea0003900000 */
[----:B------:R-:W1:Y:S02]  /*8900*/  @!P0 SYNCS.PHASECHK.TRANS64 P0, [R3+URZ+0x70], R0 ;  /* 0x00007000030085a7 */ /* 0x000e64000800007f */
[----:B-1----:R-:W-:Y:S05]  /*8910*/  @!P0 BRA `(.L_x_149) ;  /* 0xfffffffc00f08947 */ /* 0x002fea000383ffff */
[----:B------:R-:W-:Y:S05]  /*8920*/  BRA `(.L_x_180) ;  /* 0xffffffe800bc7947 */ /* 0x000fea000383ffff */
.L_x_153:
[----:B------:R-:W-:Y:S01]  /*8930*/  BSSY B1, `(.L_x_181) ;  /* 0x0000006000017945 */ /* 0x000fe20003800000 */
[----:B------:R-:W-:-:S07]  /*8940*/  IMAD.MOV.U32 R15, RZ, RZ, -0x1 ;  /* 0xffffffffff0f7424 */ /* 0x000fce00078e00ff */
[----:B------:R-:W-:Y:S05]  /*8950*/  WARPSYNC.COLLECTIVE R15, `(.L_x_182) ;  /* 0x000000000f0c7348 */ /* 0x000fea0003c00000 */
[----:B------:R-:W-:Y:S02]  /*8960*/  ELECT P6, UR62, PT ;  /* 0x00000000003e782f */ /* 0x000fe400038c0000 */
[----:B------:R-:W-:Y:S01]  /*8970*/  MOV R14, UR62 ;  /* 0x0000003e000e7c02 */ /* 0x000fe20008000f00 */
[----:B------:R-:W-:Y:S10]  /*8980*/  ENDCOLLECTIVE ;  /* 0x000000000000791b */ /* 0x000ff40003800000 */
.L_x_182:
[----:B------:R-:W-:Y:S05]  /*8990*/  BSYNC B1 ;  /* 0x0000000000017941 */ /* 0x000fea0003800000 */
.L_x_181:
[----:B------:R-:W-:Y:S05]  /*89a0*/  BRA `(.L_x_183) ;  /* 0xffffffec003c7947 */ /* 0x000fea000383ffff */
.L_x_156:
[----:B--2---:R2:W3:Y:S02]  /*89b0*/  SYNCS.PHASECHK.TRANS64.TRYWAIT P0, [R14+URZ+0x20], R7 ;  /* 0x000020070e0075a7 */ /* 0x0044e4000800017f */
[----:B---3--:R-:W-:Y:S05]  /*89c0*/  @!P0 NANOSLEEP.SYNCS 0x989680 ;  /* 0x009896800000895d */ /* 0x008fea0003900000 */
[----:B------:R-:W3:Y:S02]  /*89d0*/  @!P0 SYNCS.PHASECHK.TRANS64 P0, [R14+URZ+0x20], R7 ;  /* 0x000020070e0085a7 */ /* 0x000ee4000800007f */
[----:B---3--:R-:W-:Y:S05]  /*89e0*/  @!P0 BRA `(.L_x_156) ;  /* 0xfffffffc00f08947 */ /* 0x008fea000383ffff */
[----:B------:R-:W-:Y:S05]  /*89f0*/  BRA `(.L_x_184) ;  /* 0xffffffec00747947 */ /* 0x000fea000383ffff */
.L_x_164:
[----:B------:R-:W-:Y:S01]  /*8a00*/  BSSY B0, `(.L_x_185) ;  /* 0x0000006000007945 */ /* 0x000fe20003800000 */
[----:B------:R-:W-:-:S07]  /*8a10*/  IMAD.MOV.U32 R15, RZ, RZ, -0x1 ;  /* 0xffffffffff0f7424 */ /* 0x000fce00078e00ff */
[----:B-1----:R-:W-:Y:S05]  /*8a20*/  WARPSYNC.COLLECTIVE R15, `(.L_x_186) ;  /* 0x000000000f0c7348 */ /* 0x002fea0003c00000 */
[----:B------:R-:W-:Y:S02]  /*8a30*/  ELECT P6, UR62, PT ;  /* 0x00000000003e782f */ /* 0x000fe400038c0000 */
[----:B------:R-:W-:Y:S01]  /*8a40*/  MOV R14, UR62 ;  /* 0x0000003e000e7c02 */ /* 0x000fe20008000f00 */
[----:B-1----:R-:W-:Y:S10]  /*8a50*/  ENDCOLLECTIVE ;  /* 0x000000000000791b */ /* 0x002ff40003800000 */
.L_x_186:
[----:B------:R-:W-:Y:S05]  /*8a60*/  BSYNC B0 ;  /* 0x0000000000007941 */ /* 0x000fea0003800000 */
.L_x_185:
[----:B------:R-:W-:Y:S05]  /*8a70*/  BRA `(.L_x_187) ;  /* 0xfffffff400c87947 */ /* 0x000fea000383ffff */
.L_x_166:
[----:B--2---:R2:W3:Y:S02]  /*8a80*/  SYNCS.PHASECHK.TRANS64.TRYWAIT P0, [R5+URZ], R2 ;  /* 0x00000002050075a7 */ /* 0x0044e4000800017f */
[----:B---3--:R-:W-:Y:S05]  /*8a90*/  @!P0 NANOSLEEP.SYNCS 0x989680 ;  /* 0x009896800000895d */ /* 0x008fea0003900000 */
[----:B------:R-:W3:Y:S02]  /*8aa0*/  @!P0 SYNCS.PHASECHK.TRANS64 P0, [R5+URZ], R2 ;  /* 0x00000002050085a7 */ /* 0x000ee4000800007f */
[----:B---3--:R-:W-:Y:S05]  /*8ab0*/  @!P0 BRA `(.L_x_166) ;  /* 0xfffffffc00f08947 */ /* 0x008fea000383ffff */
[----:B------:R-:W-:Y:S05]  /*8ac0*/  BRA `(.L_x_188) ;  /* 0xfffffff800047947 */ /* 0x000fea000383ffff */
.L_x_167:
[----:B--2---:R2:W3:Y:S02]  /*8ad0*/  SYNCS.PHASECHK.TRANS64.TRYWAIT P0, [R7+URZ], R4 ;  /* 0x00000004070075a7 */ /* 0x0044e4000800017f */
[----:B---3--:R-:W-:Y:S05]  /*8ae0*/  @!P0 NANOSLEEP.SYNCS 0x989680 ;  /* 0x009896800000895d */ /* 0x008fea0003900000 */
[----:B------:R-:W3:Y:S02]  /*8af0*/  @!P0 SYNCS.PHASECHK.TRANS64 P0, [R7+URZ], R4 ;  /* 0x00000004070085a7 */ /* 0x000ee4000800007f */
[----:B---3--:R-:W-:Y:S05]  /*8b00*/  @!P0 BRA `(.L_x_167) ;  /* 0xfffffffc00f08947 */ /* 0x008fea000383ffff */
[----:B------:R-:W-:Y:S05]  /*8b10*/  BRA `(.L_x_189) ;  /* 0xfffffff800147947 */ /* 0x000fea000383ffff */
.L_x_168:
[----:B--2---:R2:W3:Y:S02]  /*8b20*/  SYNCS.PHASECHK.TRANS64.TRYWAIT P0, [R6+URZ], R5 ;  /* 0x00000005060075a7 */ /* 0x0044e4000800017f */
[----:B---3--:R-:W-:Y:S05]  /*8b30*/  @!P0 NANOSLEEP.SYNCS 0x989680 ;  /* 0x009896800000895d */ /* 0x008fea0003900000 */
[----:B------:R-:W3:Y:S02]  /*8b40*/  @!P0 SYNCS.PHASECHK.TRANS64 P0, [R6+URZ], R5 ;  /* 0x00000005060085a7 */ /* 0x000ee4000800007f */
[----:B---3--:R-:W-:Y:S05]  /*8b50*/  @!P0 BRA `(.L_x_168) ;  /* 0xfffffffc00f08947 */ /* 0x008fea000383ffff */
[----:B------:R-:W-:Y:S05]  /*8b60*/  BRA `(.L_x_190) ;  /* 0xfffffff8001c7947 */ /* 0x000fea000383ffff */
.L_x_191:
[----:B------:R-:W-:-:S00]  /*8b70*/  BRA `(.L_x_191) ;  /* 0xfffffffc00fc7947 */ /* 0x000fc0000383ffff */
[----:B------:R-:W-:-:S00]  /*8b80*/  NOP ;  /* 0x0000000000007918 */ /* 0x000fc00000000000 */
[----:B------:R-:W-:-:S00]  /*8b90*/  NOP ;  /* 0x0000000000007918 */ /* 0x000fc00000000000 */
[----:B------:R-:W-:-:S00]  /*8ba0*/  NOP ;  /* 0x0000000000007918 */ /* 0x000fc00000000000 */
[----:B------:R-:W-:-:S00]  /*8bb0*/  NOP ;  /* 0x0000000000007918 */ /* 0x000fc00000000000 */
[----:B------:R-:W-:-:S00]  /*8bc0*/  NOP ;  /* 0x0000000000007918 */ /* 0x000fc00000000000 */
[----:B------:R-:W-:-:S00]  /*8bd0*/  NOP ;  /* 0x0000000000007918 */ /* 0x000fc00000000000 */
[----:B------:R-:W-:-:S00]  /*8be0*/  NOP ;  /* 0x0000000000007918 */ /* 0x000fc00000000000 */
[----:B------:R-:W-:-:S00]  /*8bf0*/  NOP ;  /* 0x0000000000007918 */ /* 0x000fc00000000000 */
.L_x_192:


//--------------------- .nv.global.init           --------------------------
	.section	.nv.global.init,"aw",@progbits
.nv.global.init:
	.type		$str$22,@object
	.size		$str$22,($str$26 - $str$22)
$str$22:
        /*0000*/ 	.byte	0x6b, 0x5f, 0x74, 0x69, 0x6c, 0x65, 0x5f, 0x63, 0x6f, 0x75, 0x6e, 0x74, 0x20, 0x3e, 0x3d, 0x20
        /*0010*/ 	.byte	0x31, 0x00
	.type		$str$26,@object
	.size		$str$26,($str$27 - $str$26)
$str$26:
        /*0012*/ 	.byte	0x28, 0x61, 0x64, 0x64, 0x72, 0x65, 0x73, 0x73, 0x20, 0x26, 0x20, 0x6d, 0x61, 0x73, 0x6b, 0x29
        /*0022*/ 	.byte	0x20, 0x3d, 0x3d, 0x20, 0x30, 0x00
	.type		$str$27,@object
	.size		$str$27,($str$23 - $str$27)
$str$27:
        /*0028*/ 	.byte	0x2f, 0x74, 0x6d, 0x70, 0x2f, 0x63, 0x75, 0x74, 0x6c, 0x61, 0x73, 0x73, 0x5f, 0x73, 0x77, 0x65
        /*0038*/ 	.byte	0x65, 0x70, 0x5f, 0x73, 0x72, 0x63, 0x2f, 0x69, 0x6e, 0x63, 0x6c, 0x75, 0x64, 0x65, 0x2f, 0x63
        /*0048*/ 	.byte	0x75, 0x74, 0x65, 0x2f, 0x70, 0x6f, 0x69, 0x6e, 0x74, 0x65, 0x72, 0x5f, 0x66, 0x6c, 0x61, 0x67
        /*0058*/ 	.byte	0x67, 0x65, 0x64, 0x2e, 0x68, 0x70, 0x70, 0x00
	.type		$str$23,@object
	.size		$str$23,(__unnamed_2 - $str$23)
$str$23:
        /*0060*/ 	.byte	0x2f, 0x74, 0x6d, 0x70, 0x2f, 0x63, 0x75, 0x74, 0x6c, 0x61, 0x73, 0x73, 0x5f, 0x73, 0x77, 0x65
        /*0070*/ 	.byte	0x65, 0x70, 0x5f, 0x73, 0x72, 0x63, 0x2f, 0x69, 0x6e, 0x63, 0x6c, 0x75, 0x64, 0x65, 0x2f, 0x63
        /*0080*/ 	.byte	0x75, 0x74, 0x6c, 0x61, 0x73, 0x73, 0x2f, 0x67, 0x65, 0x6d, 0x6d, 0x2f, 0x63, 0x6f, 0x6c, 0x6c
        /*0090*/ 	.byte	0x65, 0x63, 0x74, 0x69, 0x76, 0x65, 0x2f, 0x73, 0x6d, 0x39, 0x30, 0x5f, 0x6d, 0x6d, 0x61, 0x5f
        /*00a0*/ 	.byte	0x74, 0x6d, 0x61, 0x5f, 0x67, 0x6d, 0x6d, 0x61, 0x5f, 0x73, 0x73, 0x5f, 0x77, 0x61, 0x72, 0x70
        /*00b0*/ 	.byte	0x73, 0x70, 0x65, 0x63, 0x69, 0x61, 0x6c, 0x69, 0x7a, 0x65, 0x64, 0x2e, 0x68, 0x70, 0x70, 0x00
	.type		__unnamed_2,@object
	.size		__unnamed_2,(__unnamed_1 - __unnamed_2)
__unnamed_2:
        /*00c0*/ 	.byte	0x61, 0x75, 0x74, 0x6f, 0x20, 0x63, 0x75, 0x74, 0x65, 0x3a, 0x3a, 0x61, 0x73, 0x5f, 0x70, 0x6f
        /* <DEDUP_REMOVED lines=27> */
        /*0280*/ 	.byte	0x3c, 0x34, 0x30, 0x39, 0x36, 0x3e, 0x3e, 0x3e, 0x3e, 0x3e, 0x5d, 0x00
	.type		__unnamed_1,@object
	.size		__unnamed_1,(.L_0 - __unnamed_1)
__unnamed_1:
        /* <DEDUP_REMOVED lines=181> */
        /*0ddc*/ 	.byte	0x65, 0x3a, 0x3a, 0x69, 0x64, 0x65, 0x6e, 0x74, 0x69, 0x74, 0x79, 0x5d, 0x00
.L_0:


//--------------------- .nv.shared._ZN7cutlass13device_kernelINS_4gemm6kernel13GemmUniversalIN4cute5tupleIJiiiiEEENS1_10collective13CollectiveMmaINS1_34MainloopSm90TmaGmmaWarpSpecializedILi4ENS5_IJNS4_1CILi2EEENSA_ILi1EEESC_EEENS1_35KernelTmaWarpSpecializedCooperativeEEENS5_IJNSA_ILi256EEENSA_ILi64EEESH_EEENS_10bfloat16_tENS5_IJlSC_lEEESJ_SK_NS4_8TiledMMAINS4_8MMA_AtomIJNS4_4SM904GMMA27MMA_64x64x16_F32BF16BF16_SSILNSO_5MajorE0ELSQ_0ELNSO_7ScaleInE1ELSR_1EEEEEENS4_6LayoutISD_NS5_IJSC_NSA_ILi0EEESV_EEEEENS5_IJNS4_10UnderscoreESY_SY_EEEEENS4_13SM90_TMA_LOADENS4_14ComposedLayoutINS4_7SwizzleILi3ELi4ELi3EEENS4_18smem_ptr_flag_bitsILi16EEENSU_INS5_IJNSA_ILi8EEESH_EEENS5_IJSH_SC_EEEEEEEvNS4_8identityENS4_23SM90_TMA_LOAD_MULTICASTES1B_vS1C_EENS_8epilogue10collective18CollectiveEpilogueINS1F_22Sm90TmaWarpSpecializedILi4ELi2ELi16ELb1ELb0EEEJSI_NS5_IJNSA_ILi128EEENSA_ILi32EEEEEESJ_SK_SJ_SK_NS1F_6fusion15FusionCallbacksIS1J_NS1N_23LinCombPerRowBiasEltActINS1F_6thread4ReLuESJ_fSJ_SJ_fLi8ELNS_15FloatRoundStyleE2EEESI_S1M_JEEES11_NS12_INS13_ILi2ELi4ELi3EEES16_NSU_INS5_IJS17_S1L_EEENS5_IJS1L_SC_EEEEEEENS4_17SM75_U32x4_LDSM_NENS4_14SM90_TMA_STOREES1Z_NS4_17SM90_U32x4_STSM_NENS4_9Copy_AtomIJS22_NS_6half_tEEEEvEEEvvEEEEvNT_6ParamsE --------------------------
	.section	.nv.shared._ZN7cutlass13device_kernelINS_4gemm6kernel13GemmUniversalIN4cute5tupleIJiiiiEEENS1_10collective13CollectiveMmaINS1_34MainloopSm90TmaGmmaWarpSpecializedILi4ENS5_IJNS4_1CILi2EEENSA_ILi1EEESC_EEENS1_35KernelTmaWarpSpecializedCooperativeEEENS5_IJNSA_ILi256EEENSA_ILi64EEESH_EEENS_10bfloat16_tENS5_IJlSC_lEEESJ_SK_NS4_8TiledMMAINS4_8MMA_AtomIJNS4_4SM904GMMA27MMA_64x64x16_F32BF16BF16_SSILNSO_5MajorE0ELSQ_0ELNSO_7ScaleInE1ELSR_1EEEEEENS4_6LayoutISD_NS5_IJSC_NSA_ILi0EEESV_EEEEENS5_IJNS4_10UnderscoreESY_SY_EEEEENS4_13SM90_TMA_LOADENS4_14ComposedLayoutINS4_7SwizzleILi3ELi4ELi3EEENS4_18smem_ptr_flag_bitsILi16EEENSU_INS5_IJNSA_ILi8EEESH_EEENS5_IJSH_SC_EEEEEEEvNS4_8identityENS4_23SM90_TMA_LOAD_MULTICASTES1B_vS1C_EENS_8epilogue10collective18CollectiveEpilogueINS1F_22Sm90TmaWarpSpecializedILi4ELi2ELi16ELb1ELb0EEEJSI_NS5_IJNSA_ILi128EEENSA_ILi32EEEEEESJ_SK_SJ_SK_NS1F_6fusion15FusionCallbacksIS1J_NS1N_23LinCombPerRowBiasEltActINS1F_6thread4ReLuESJ_fSJ_SJ_fLi8ELNS_15FloatRoundStyleE2EEESI_S1M_JEEES11_NS12_INS13_ILi2ELi4ELi3EEES16_NSU_INS5_IJS17_S1L_EEENS5_IJS1L_SC_EEEEEEENS4_17SM75_U32x4_LDSM_NENS4_14SM90_TMA_STOREES1Z_NS4_17SM90_U32x4_STSM_NENS4_9Copy_AtomIJS22_NS_6half_tEEEEvEEEvvEEEEvNT_6ParamsE,"aw",@nobits
	.sectionflags	@""
	.align	16
	.zero		1024


//--------------------- .nv.shared.reserved.0     --------------------------
	.section	.nv.shared.reserved.0,"aw",@nobits
	.weak		__nv_reservedSMEM_offset_0_alias
	.size		__nv_reservedSMEM_offset_0_alias, 0, 0
	.other		__nv_reservedSMEM_offset_0_alias,@"STO_CUDA_RESERVED_SHARED STV_DEFAULT"
__nv_reservedSMEM_offset_0_alias:
	.zero		0


//--------------------- .nv.global                --------------------------
	.section	.nv.global,"aw",@nobits
.nv.global:
	.type		_ZN39_INTERNAL_5c68a072_4_k_cu_c1d499e6_27994cute1_E,@object
	.size		_ZN39_INTERNAL_5c68a072_4_k_cu_c1d499e6_27994cute1_E,(_ZN39_INTERNAL_5c68a072_4_k_cu_c1d499e6_27994cuda3std3__45__cpo6cbeginE - _ZN39_INTERNAL_5c68a072_4_k_cu_c1d499e6_27994cute1_E)
_ZN39_INTERNAL_5c68a072_4_k_cu_c1d499e6_27994cute1_E:
	.zero		1
	.type		_ZN39_INTERNAL_5c68a072_4_k_cu_c1d499e6_27994cuda3std3__45__cpo6cbeginE,@object
	.size		_ZN39_INTERNAL_5c68a072_4_k_cu_c1d499e6_27994cuda3std3__45__cpo6cbeginE,(_ZN39_INTERNAL_5c68a072_4_k_cu_c1d499e6_27994cuda3std3__48in_placeE - _ZN39_INTERNAL_5c68a072_4_k_cu_c1d499e6_27994cuda3std3__45__cpo6cbeginE)
_ZN39_INTERNAL_5c68a072_4_k_cu_c1d499e6_27994cuda3std3__45__cpo6cbeginE:
	.zero		1
	.type		_ZN39_INTERNAL_5c68a072_4_k_cu_c1d499e6_27994cuda3std3__48in_placeE,@object
	.size		_ZN39_INTERNAL_5c68a072_4_k_cu_c1d499e6_27994cuda3std3__48in_placeE,(_ZN39_INTERNAL_5c68a072_4_k_cu_c1d499e6_27994cuda3std6ranges3__45__cpo9iter_moveE - _ZN39_INTERNAL_5c68a072_4_k_cu_c1d499e6_27994cuda3std3__48in_placeE)
_ZN39_INTERNAL_5c68a072_4_k_cu_c1d499e6_27994cuda3std3__48in_placeE:
	.zero		1
	.type		_ZN39_INTERNAL_5c68a072_4_k_cu_c1d499e6_27994cuda3std6ranges3__45__cpo9iter_moveE,@object
	.size		_ZN39_INTERNAL_5c68a072_4_k_cu_c1d499e6_27994cuda3std6ranges3__45__cpo9iter_moveE,(_ZN39_INTERNAL_5c68a072_4_k_cu_c1d499e6_27994cuda3std3__45__cpo5beginE - _ZN39_INTERNAL_5c68a072_4_k_cu_c1d499e6_27994cuda3std6ranges3__45__cpo9iter_moveE)
_ZN39_INTERNAL_5c68a072_4_k_cu_c1d499e6_27994cuda3std6ranges3__45__cpo9iter_moveE:
	.zero		1
	.type		_ZN39_INTERNAL_5c68a072_4_k_cu_c1d499e6_27994cuda3std3__45__cpo5beginE,@object
	.size		_ZN39_INTERNAL_5c68a072_4_k_cu_c1d499e6_27994cuda3std3__45__cpo5beginE,(_ZN39_INTERNAL_5c68a072_4_k_cu_c1d499e6_27994cuda3std3__441_GLOBAL__N__5c68a072_4_k_cu_c1d499e6_27996ignoreE - _ZN39_INTERNAL_5c68a072_4_k_cu_c1d499e6_27994cuda3std3__45__cpo5beginE)
_ZN39_INTERNAL_5c68a072_4_k_cu_c1d499e6_27994cuda3std3__45__cpo5beginE:
	.zero		1
	.type		_ZN39_INTERNAL_5c68a072_4_k_cu_c1d499e6_27994cuda3std3__441_GLOBAL__N__5c68a072_4_k_cu_c1d499e6_27996ignoreE,@object
	.size		_ZN39_INTERNAL_5c68a072_4_k_cu_c1d499e6_27994cuda3std3__441_GLOBAL__N__5c68a072_4_k_cu_c1d499e6_27996ignoreE,(_ZN39_INTERNAL_5c68a072_4_k_cu_c1d499e6_27994cute7productE - _ZN39_INTERNAL_5c68a072_4_k_cu_c1d499e6_27994cuda3std3__441_GLOBAL__N__5c68a072_4_k_cu_c1d499e6_27996ignoreE)
_ZN39_INTERNAL_5c68a072_4_k_cu_c1d499e6_27994cuda3std3__441_GLOBAL__N__5c68a072_4_k_cu_c1d499e6_27996ignoreE:
	.zero		1
	.type		_ZN39_INTERNAL_5c68a072_4_k_cu_c1d499e6_27994cute7productE,@object
	.size		_ZN39_INTERNAL_5c68a072_4_k_cu_c1d499e6_27994cute7productE,(_ZN39_INTERNAL_5c68a072_4_k_cu_c1d499e6_27994cuda3std3__45__cpo3endE - _ZN39_INTERNAL_5c68a072_4_k_cu_c1d499e6_27994cute7productE)
_ZN39_INTERNAL_5c68a072_4_k_cu_c1d499e6_27994cute7productE:
	.zero		1
	.type		_ZN39_INTERNAL_5c68a072_4_k_cu_c1d499e6_27994cuda3std3__45__cpo3endE,@object
	.size		_ZN39_INTERNAL_5c68a072_4_k_cu_c1d499e6_27994cuda3std3__45__cpo3endE,(_ZN39_INTERNAL_5c68a072_4_k_cu_c1d499e6_27994cuda3std3__419piecewise_constructE - _ZN39_INTERNAL_5c68a072_4_k_cu_c1d499e6_27994cuda3std3__45__cpo3endE)
_ZN39_INTERNAL_5c68a072_4_k_cu_c1d499e6_27994cuda3std3__45__cpo3endE:
	.zero		1
	.type		_ZN39_INTERNAL_5c68a072_4_k_cu_c1d499e6_27994cuda3std3__419piecewise_constructE,@object
	.size		_ZN39_INTERNAL_5c68a072_4_k_cu_c1d499e6_27994cuda3std3__419piecewise_constructE,(_ZN39_INTERNAL_5c68a072_4_k_cu_c1d499e6_27994cuda3std3__45__cpo4cendE - _ZN39_INTERNAL_5c68a072_4_k_cu_c1d499e6_27994cuda3std3__419piecewise_constructE)
_ZN39_INTERNAL_5c68a072_4_k_cu_c1d499e6_27994cuda3std3__419piecewise_constructE:
	.zero		1
	.type		_ZN39_INTERNAL_5c68a072_4_k_cu_c1d499e6_27994cuda3std3__45__cpo4cendE,@object
	.size		_ZN39_INTERNAL_5c68a072_4_k_cu_c1d499e6_27994cuda3std3__45__cpo4cendE,(_ZN39_INTERNAL_5c68a072_4_k_cu_c1d499e6_27994cuda3std6ranges3__45__cpo4swapE - _ZN39_INTERNAL_5c68a072_4_k_cu_c1d499e6_27994cuda3std3__45__cpo4cendE)
_ZN39_INTERNAL_5c68a072_4_k_cu_c1d499e6_27994cuda3std3__45__cpo4cendE:
	.zero		1
	.type		_ZN39_INTERNAL_5c68a072_4_k_cu_c1d499e6_27994cuda3std6ranges3__45__cpo4swapE,@object
	.size		_ZN39_INTERNAL_5c68a072_4_k_cu_c1d499e6_27994cuda3std6ranges3__45__cpo4swapE,(.L_9 - _ZN39_INTERNAL_5c68a072_4_k_cu_c1d499e6_27994cuda3std6ranges3__45__cpo4swapE)
_ZN39_INTERNAL_5c68a072_4_k_cu_c1d499e6_27994cuda3std6ranges3__45__cpo4swapE:
	.zero		1
.L_9:


//--------------------- .nv.constant0._ZN7cutlass13device_kernelINS_4gemm6kernel13GemmUniversalIN4cute5tupleIJiiiiEEENS1_10collective13CollectiveMmaINS1_34MainloopSm90TmaGmmaWarpSpecializedILi4ENS5_IJNS4_1CILi2EEENSA_ILi1EEESC_EEENS1_35KernelTmaWarpSpecializedCooperativeEEENS5_IJNSA_ILi256EEENSA_ILi64EEESH_EEENS_10bfloat16_tENS5_IJlSC_lEEESJ_SK_NS4_8TiledMMAINS4_8MMA_AtomIJNS4_4SM904GMMA27MMA_64x64x16_F32BF16BF16_SSILNSO_5MajorE0ELSQ_0ELNSO_7ScaleInE1ELSR_1EEEEEENS4_6LayoutISD_NS5_IJSC_NSA_ILi0EEESV_EEEEENS5_IJNS4_10UnderscoreESY_SY_EEEEENS4_13SM90_TMA_LOADENS4_14ComposedLayoutINS4_7SwizzleILi3ELi4ELi3EEENS4_18smem_ptr_flag_bitsILi16EEENSU_INS5_IJNSA_ILi8EEESH_EEENS5_IJSH_SC_EEEEEEEvNS4_8identityENS4_23SM90_TMA_LOAD_MULTICASTES1B_vS1C_EENS_8epilogue10collective18CollectiveEpilogueINS1F_22Sm90TmaWarpSpecializedILi4ELi2ELi16ELb1ELb0EEEJSI_NS5_IJNSA_ILi128EEENSA_ILi32EEEEEESJ_SK_SJ_SK_NS1F_6fusion15FusionCallbacksIS1J_NS1N_23LinCombPerRowBiasEltActINS1F_6thread4ReLuESJ_fSJ_SJ_fLi8ELNS_15FloatRoundStyleE2EEESI_S1M_JEEES11_NS12_INS13_ILi2ELi4ELi3EEES16_NSU_INS5_IJS17_S1L_EEENS5_IJS1L_SC_EEEEEEENS4_17SM75_U32x4_LDSM_NENS4_14SM90_TMA_STOREES1Z_NS4_17SM90_U32x4_STSM_NENS4_9Copy_AtomIJS22_NS_6half_tEEEEvEEEvvEEEEvNT_6ParamsE --------------------------
	.section	.nv.constant0._ZN7cutlass13device_kernelINS_4gemm6kernel13GemmUniversalIN4cute5tupleIJiiiiEEENS1_10collective13CollectiveMmaINS1_34MainloopSm90TmaGmmaWarpSpecializedILi4ENS5_IJNS4_1CILi2EEENSA_ILi1EEESC_EEENS1_35KernelTmaWarpSpecializedCooperativeEEENS5_IJNSA_ILi256EEENSA_ILi64EEESH_EEENS_10bfloat16_tENS5_IJlSC_lEEESJ_SK_NS4_8TiledMMAINS4_8MMA_AtomIJNS4_4SM904GMMA27MMA_64x64x16_F32BF16BF16_SSILNSO_5MajorE0ELSQ_0ELNSO_7ScaleInE1ELSR_1EEEEEENS4_6LayoutISD_NS5_IJSC_NSA_ILi0EEESV_EEEEENS5_IJNS4_10UnderscoreESY_SY_EEEEENS4_13SM90_TMA_LOADENS4_14ComposedLayoutINS4_7SwizzleILi3ELi4ELi3EEENS4_18smem_ptr_flag_bitsILi16EEENSU_INS5_IJNSA_ILi8EEESH_EEENS5_IJSH_SC_EEEEEEEvNS4_8identityENS4_23SM90_TMA_LOAD_MULTICASTES1B_vS1C_EENS_8epilogue10collective18CollectiveEpilogueINS1F_22Sm90TmaWarpSpecializedILi4ELi2ELi16ELb1ELb0EEEJSI_NS5_IJNSA_ILi128EEENSA_ILi32EEEEEESJ_SK_SJ_SK_NS1F_6fusion15FusionCallbacksIS1J_NS1N_23LinCombPerRowBiasEltActINS1F_6thread4ReLuESJ_fSJ_SJ_fLi8ELNS_15FloatRoundStyleE2EEESI_S1M_JEEES11_NS12_INS13_ILi2ELi4ELi3EEES16_NSU_INS5_IJS17_S1L_EEENS5_IJS1L_SC_EEEEEEENS4_17SM75_U32x4_LDSM_NENS4_14SM90_TMA_STOREES1Z_NS4_17SM90_U32x4_STSM_NENS4_9Copy_AtomIJS22_NS_6half_tEEEEvEEEvvEEEEvNT_6ParamsE,"a",@progbits
	.sectionflags	@""
	.align	4
.nv.constant0._ZN7cutlass13device_kernelINS_4gemm6kernel13GemmUniversalIN4cute5tupleIJiiiiEEENS1_10collective13CollectiveMmaINS1_34MainloopSm90TmaGmmaWarpSpecializedILi4ENS5_IJNS4_1CILi2EEENSA_ILi1EEESC_EEENS1_35KernelTmaWarpSpecializedCooperativeEEENS5_IJNSA_ILi256EEENSA_ILi64EEESH_EEENS_10bfloat16_tENS5_IJlSC_lEEESJ_SK_NS4_8TiledMMAINS4_8MMA_AtomIJNS4_4SM904GMMA27MMA_64x64x16_F32BF16BF16_SSILNSO_5MajorE0ELSQ_0ELNSO_7ScaleInE1ELSR_1EEEEEENS4_6LayoutISD_NS5_IJSC_NSA_ILi0EEESV_EEEEENS5_IJNS4_10UnderscoreESY_SY_EEEEENS4_13SM90_TMA_LOADENS4_14ComposedLayoutINS4_7SwizzleILi3ELi4ELi3EEENS4_18smem_ptr_flag_bitsILi16EEENSU_INS5_IJNSA_ILi8EEESH_EEENS5_IJSH_SC_EEEEEEEvNS4_8identityENS4_23SM90_TMA_LOAD_MULTICASTES1B_vS1C_EENS_8epilogue10collective18CollectiveEpilogueINS1F_22Sm90TmaWarpSpecializedILi4ELi2ELi16ELb1ELb0EEEJSI_NS5_IJNSA_ILi128EEENSA_ILi32EEEEEESJ_SK_SJ_SK_NS1F_6fusion15FusionCallbacksIS1J_NS1N_23LinCombPerRowBiasEltActINS1F_6thread4ReLuESJ_fSJ_SJ_fLi8ELNS_15FloatRoundStyleE2EEESI_S1M_JEEES11_NS12_INS13_ILi2ELi4ELi3EEES16_NSU_INS5_IJS17_S1L_EEENS5_IJS1L_SC_EEEEEEENS4_17SM75_U32x4_LDSM_NENS4_14SM90_TMA_STOREES1Z_NS4_17SM90_U32x4_STSM_NENS4_9Copy_AtomIJS22_NS_6half_tEEEEvEEEvvEEEEvNT_6ParamsE:
	.zero		2432


//--------------------- SYMBOLS --------------------------

	.type		.nv.reservedSmem.offset0,@object
	.size		.nv.reservedSmem.offset0,0x4
	.type		__assertfail,@function
